// auto-generated by cutlass_sweep.gemm — config: {"arch": "sm_100", "cluster_m": 2, "cluster_n": 2, "dtype": "bf16", "stages": 3, "tile_k": 64, "tile_m": 128, "tile_n": 256}
#include "cutlass/cutlass.h"
#include "cutlass/gemm/collective/collective_builder.hpp"
#include "cutlass/gemm/device/gemm_universal_adapter.h"
#include "cutlass/gemm/kernel/gemm_universal.hpp"
#include "cutlass/epilogue/collective/collective_builder.hpp"

using ElemA = cutlass::bfloat16_t;
using ElemB = cutlass::bfloat16_t;
using ElemCD = cutlass::bfloat16_t;
using Acc  = float;
using TileShape    = cute::Shape<cute::_128, cute::_256, cute::_64>;
using ClusterShape = cute::Shape<cute::_2, cute::_2, cute::_1>;

using CollectiveEpilogue = typename cutlass::epilogue::collective::CollectiveBuilder<
    cutlass::arch::Sm100, cutlass::arch::OpClassTensorOp,
    TileShape, ClusterShape,
    cutlass::epilogue::collective::EpilogueTileAuto,
    Acc, Acc,
    ElemCD, cutlass::layout::RowMajor, 128 / cutlass::sizeof_bits<ElemCD>::value,
    ElemCD, cutlass::layout::RowMajor, 128 / cutlass::sizeof_bits<ElemCD>::value,
    cutlass::epilogue::collective::EpilogueScheduleAuto
  >::CollectiveOp;

using CollectiveMainloop = typename cutlass::gemm::collective::CollectiveBuilder<
    cutlass::arch::Sm100, cutlass::arch::OpClassTensorOp,
    ElemA, cutlass::layout::RowMajor, 128 / cutlass::sizeof_bits<ElemA>::value,
    ElemB, cutlass::layout::ColumnMajor, 128 / cutlass::sizeof_bits<ElemB>::value,
    Acc,
    TileShape, ClusterShape,
    cutlass::gemm::collective::StageCount<3>,
    cutlass::gemm::collective::KernelScheduleAuto
  >::CollectiveOp;

using GemmKernel = cutlass::gemm::kernel::GemmUniversal<
    cute::Shape<int,int,int,int>,
    CollectiveMainloop,
    CollectiveEpilogue
>;
using Gemm = cutlass::gemm::device::GemmUniversalAdapter<GemmKernel>;

// Force the device kernel symbol into the cubin without needing a host main.
auto* _anchor = &cutlass::device_kernel<GemmKernel>;


// ===== COMPILED SASS (sm_100a) =====

	.target	sm_100a

	.elftype	@"ET_EXEC"


//--------------------- .note.nv.tkinfo           --------------------------
	.section	.note.nv.tkinfo,"",@"SHT_NOTE"
	.sectionflags	@"SHF_NOTE_NV_TKINFO"
	.tkinfo
        /*0018*/ 	.word	0x00000002
        /*0030*/ 	.string	""
        /*0030*/ 	.string	"ptxas"
        /*0030*/ 	.string	"Cuda compilation tools, release 13.0, V13.0.88"
        /*0030*/ 	.string	"Build cuda_13.0.r13.0/compiler.36424714_0"
        /*0030*/ 	.string	"-arch sm_100a -m 64 "



//--------------------- .note.nv.cuinfo           --------------------------
	.section	.note.nv.cuinfo,"",@"SHT_NOTE"
	.sectionflags	@"SHF_NOTE_NV_CUINFO"
        /*0018*/ 	.short	0x0002
        /*001a*/ 	.short	0x0064
        /*001c*/ 	.short	0x0082
	.zero		2


//--------------------- .nv.info                  --------------------------
	.section	.nv.info,"",@"SHT_CUDA_INFO"
	.align	4


	//----- nvinfo : EIATTR_REGCOUNT
	.align		4
        /*0000*/ 	.byte	0x04, 0x2f
        /*0002*/ 	.short	(.L_19 - .L_18)
	.align		4
.L_18:
        /*0004*/ 	.word	index@(_ZN7cutlass13device_kernelINS_4gemm6kernel13GemmUniversalIN4cute5tupleIJiiiiEEENS1_10collective13CollectiveMmaINS1_35MainloopSm100TmaUmmaWarpSpecializedILi3ELi2ELi4ENS5_IJNS4_1CILi2EEESB_NSA_ILi1EEEEEEEENS5_IJNSA_ILi128EEENSA_ILi256EEENSA_ILi64EEEEEENS_10bfloat16_tENS5_IJlSC_lEEESJ_SK_NS4_8TiledMMAINS4_8MMA_AtomIJNS4_26SM100_MMA_F16BF16_2x1SM_SSISJ_SJ_fLi128ELi256ELNS4_4UMMA5MajorE0ELSP_0ELNSO_7ScaleInE0ELSQ_0EEEEEENS4_6LayoutINS5_IJSC_SC_SC_EEENS5_IJNSA_ILi0EEESV_SV_EEEEENS5_IJNS4_10UnderscoreESY_SY_EEEEENS4_28SM100_TMA_2SM_LOAD_MULTICASTENS4_14ComposedLayoutINS4_7SwizzleILi3ELi4ELi3EEENS4_18smem_ptr_flag_bitsILi16EEENST_INS5_IJNSA_ILi8EEESH_EEENS5_IJSH_SC_EEEEEEEvNS4_8identityENS4_18SM100_TMA_2SM_LOADES1B_vS1C_EENS_8epilogue10collective18CollectiveEpilogueINS1F_23Sm100TmaWarpSpecializedILi4ELi2ELi32ELb1ELb0EEEJNS5_IJSH_SG_SH_EEENS5_IJNST_ISH_SC_EENST_INS5_IJNSA_ILi32EEESB_EEENS5_IJSC_SF_EEEEEEEESJ_SK_SJ_SK_NS1F_6fusion15FusionCallbacksIS1J_NS1R_17LinearCombinationISJ_fSJ_fLNS_15FloatRoundStyleE2EEES1K_S1Q_JEEENS4_5SM1004TMEM4LOAD26SM100_TMEM_LOAD_32dp32b32xENS4_13SM90_TMA_LOADENS12_INS13_ILi2ELi4ELi3EEES16_NST_INS5_IJS17_S1M_EEENS5_IJS1M_SC_EEEEEEENS4_39AutoVectorizingCopyWithAssumedAlignmentILi128EEENS4_14SM90_TMA_STOREES26_S28_S28_EEEvvEEEEvNT_6ParamsE)
        /*0008*/ 	.word	0x00000076


	//----- nvinfo : EIATTR_FRAME_SIZE
	.align		4
.L_19:
        /*000c*/ 	.byte	0x04, 0x11
        /*000e*/ 	.short	(.L_21 - .L_20)
	.align		4
.L_20:
        /*0010*/ 	.word	index@($__internal_2_$__cuda_sm10x_tcgen05_guardrail_trap_unallocated_columns_being_dealloced)
        /*0014*/ 	.word	0x00000000


	//----- nvinfo : EIATTR_FRAME_SIZE
	.align		4
.L_21:
        /*0018*/ 	.byte	0x04, 0x11
        /*001a*/ 	.short	(.L_23 - .L_22)
	.align		4
.L_22:
        /*001c*/ 	.word	index@($__internal_1_$__cuda_sm10x_tcgen05_guardrail_trap_phase_invalid_during_alloc)
        /*0020*/ 	.word	0x00000000


	//----- nvinfo : EIATTR_FRAME_SIZE
	.align		4
.L_23:
        /*0024*/ 	.byte	0x04, 0x11
        /*0026*/ 	.short	(.L_25 - .L_24)
	.align		4
.L_24:
        /*0028*/ 	.word	index@($__internal_0_$__cuda_sm10x_tcgen05_guardrail_trap_col_being_dealloced_not_returned_by_alloc)
        /*002c*/ 	.word	0x00000000


	//----- nvinfo : EIATTR_FRAME_SIZE
	.align		4
.L_25:
        /*0030*/ 	.byte	0x04, 0x11
        /*0032*/ 	.short	(.L_27 - .L_26)
	.align		4
.L_26:
        /*0034*/ 	.word	index@(_ZN7cutlass13device_kernelINS_4gemm6kernel13GemmUniversalIN4cute5tupleIJiiiiEEENS1_10collective13CollectiveMmaINS1_35MainloopSm100TmaUmmaWarpSpecializedILi3ELi2ELi4ENS5_IJNS4_1CILi2EEESB_NSA_ILi1EEEEEEEENS5_IJNSA_ILi128EEENSA_ILi256EEENSA_ILi64EEEEEENS_10bfloat16_tENS5_IJlSC_lEEESJ_SK_NS4_8TiledMMAINS4_8MMA_AtomIJNS4_26SM100_MMA_F16BF16_2x1SM_SSISJ_SJ_fLi128ELi256ELNS4_4UMMA5MajorE0ELSP_0ELNSO_7ScaleInE0ELSQ_0EEEEEENS4_6LayoutINS5_IJSC_SC_SC_EEENS5_IJNSA_ILi0EEESV_SV_EEEEENS5_IJNS4_10UnderscoreESY_SY_EEEEENS4_28SM100_TMA_2SM_LOAD_MULTICASTENS4_14ComposedLayoutINS4_7SwizzleILi3ELi4ELi3EEENS4_18smem_ptr_flag_bitsILi16EEENST_INS5_IJNSA_ILi8EEESH_EEENS5_IJSH_SC_EEEEEEEvNS4_8identityENS4_18SM100_TMA_2SM_LOADES1B_vS1C_EENS_8epilogue10collective18CollectiveEpilogueINS1F_23Sm100TmaWarpSpecializedILi4ELi2ELi32ELb1ELb0EEEJNS5_IJSH_SG_SH_EEENS5_IJNST_ISH_SC_EENST_INS5_IJNSA_ILi32EEESB_EEENS5_IJSC_SF_EEEEEEEESJ_SK_SJ_SK_NS1F_6fusion15FusionCallbacksIS1J_NS1R_17LinearCombinationISJ_fSJ_fLNS_15FloatRoundStyleE2EEES1K_S1Q_JEEENS4_5SM1004TMEM4LOAD26SM100_TMEM_LOAD_32dp32b32xENS4_13SM90_TMA_LOADENS12_INS13_ILi2ELi4ELi3EEES16_NST_INS5_IJS17_S1M_EEENS5_IJS1M_SC_EEEEEEENS4_39AutoVectorizingCopyWithAssumedAlignmentILi128EEENS4_14SM90_TMA_STOREES26_S28_S28_EEEvvEEEEvNT_6ParamsE)
        /*0038*/ 	.word	0x00000000


	//----- nvinfo : EIATTR_MIN_STACK_SIZE
	.align		4
.L_27:
        /*003c*/ 	.byte	0x04, 0x12
        /*003e*/ 	.short	(.L_29 - .L_28)
	.align		4
.L_28:
        /*0040*/ 	.word	index@(_ZN7cutlass13device_kernelINS_4gemm6kernel13GemmUniversalIN4cute5tupleIJiiiiEEENS1_10collective13CollectiveMmaINS1_35MainloopSm100TmaUmmaWarpSpecializedILi3ELi2ELi4ENS5_IJNS4_1CILi2EEESB_NSA_ILi1EEEEEEEENS5_IJNSA_ILi128EEENSA_ILi256EEENSA_ILi64EEEEEENS_10bfloat16_tENS5_IJlSC_lEEESJ_SK_NS4_8TiledMMAINS4_8MMA_AtomIJNS4_26SM100_MMA_F16BF16_2x1SM_SSISJ_SJ_fLi128ELi256ELNS4_4UMMA5MajorE0ELSP_0ELNSO_7ScaleInE0ELSQ_0EEEEEENS4_6LayoutINS5_IJSC_SC_SC_EEENS5_IJNSA_ILi0EEESV_SV_EEEEENS5_IJNS4_10UnderscoreESY_SY_EEEEENS4_28SM100_TMA_2SM_LOAD_MULTICASTENS4_14ComposedLayoutINS4_7SwizzleILi3ELi4ELi3EEENS4_18smem_ptr_flag_bitsILi16EEENST_INS5_IJNSA_ILi8EEESH_EEENS5_IJSH_SC_EEEEEEEvNS4_8identityENS4_18SM100_TMA_2SM_LOADES1B_vS1C_EENS_8epilogue10collective18CollectiveEpilogueINS1F_23Sm100TmaWarpSpecializedILi4ELi2ELi32ELb1ELb0EEEJNS5_IJSH_SG_SH_EEENS5_IJNST_ISH_SC_EENST_INS5_IJNSA_ILi32EEESB_EEENS5_IJSC_SF_EEEEEEEESJ_SK_SJ_SK_NS1F_6fusion15FusionCallbacksIS1J_NS1R_17LinearCombinationISJ_fSJ_fLNS_15FloatRoundStyleE2EEES1K_S1Q_JEEENS4_5SM1004TMEM4LOAD26SM100_TMEM_LOAD_32dp32b32xENS4_13SM90_TMA_LOADENS12_INS13_ILi2ELi4ELi3EEES16_NST_INS5_IJS17_S1M_EEENS5_IJS1M_SC_EEEEEEENS4_39AutoVectorizingCopyWithAssumedAlignmentILi128EEENS4_14SM90_TMA_STOREES26_S28_S28_EEEvvEEEEvNT_6ParamsE)
        /*0044*/ 	.word	0x00000000
.L_29:


//--------------------- .nv.compat                --------------------------
	.section	.nv.compat,"",@"SHT_CUDA_COMPAT_INFO"
	.align	4
        /*0000*/ 	.byte	0x02, 0x09, 0x01, 0x00, 0x02, 0x02, 0x02, 0x00, 0x02, 0x05, 0x05, 0x00, 0x03, 0x07, 0x01, 0x01
        /*0010*/ 	.byte	0x02, 0x03, 0x01, 0x00, 0x02, 0x06, 0x01, 0x00, 0x04, 0x0b, 0x08, 0x00, 0x09, 0x00, 0x00, 0x00
        /*0020*/ 	.byte	0x00, 0x00, 0x00, 0x00


//--------------------- .nv.info._ZN7cutlass13device_kernelINS_4gemm6kernel13GemmUniversalIN4cute5tupleIJiiiiEEENS1_10collective13CollectiveMmaINS1_35MainloopSm100TmaUmmaWarpSpecializedILi3ELi2ELi4ENS5_IJNS4_1CILi2EEESB_NSA_ILi1EEEEEEEENS5_IJNSA_ILi128EEENSA_ILi256EEENSA_ILi64EEEEEENS_10bfloat16_tENS5_IJlSC_lEEESJ_SK_NS4_8TiledMMAINS4_8MMA_AtomIJNS4_26SM100_MMA_F16BF16_2x1SM_SSISJ_SJ_fLi128ELi256ELNS4_4UMMA5MajorE0ELSP_0ELNSO_7ScaleInE0ELSQ_0EEEEEENS4_6LayoutINS5_IJSC_SC_SC_EEENS5_IJNSA_ILi0EEESV_SV_EEEEENS5_IJNS4_10UnderscoreESY_SY_EEEEENS4_28SM100_TMA_2SM_LOAD_MULTICASTENS4_14ComposedLayoutINS4_7SwizzleILi3ELi4ELi3EEENS4_18smem_ptr_flag_bitsILi16EEENST_INS5_IJNSA_ILi8EEESH_EEENS5_IJSH_SC_EEEEEEEvNS4_8identityENS4_18SM100_TMA_2SM_LOADES1B_vS1C_EENS_8epilogue10collective18CollectiveEpilogueINS1F_23Sm100TmaWarpSpecializedILi4ELi2ELi32ELb1ELb0EEEJNS5_IJSH_SG_SH_EEENS5_IJNST_ISH_SC_EENST_INS5_IJNSA_ILi32EEESB_EEENS5_IJSC_SF_EEEEEEEESJ_SK_SJ_SK_NS1F_6fusion15FusionCallbacksIS1J_NS1R_17LinearCombinationISJ_fSJ_fLNS_15FloatRoundStyleE2EEES1K_S1Q_JEEENS4_5SM1004TMEM4LOAD26SM100_TMEM_LOAD_32dp32b32xENS4_13SM90_TMA_LOADENS12_INS13_ILi2ELi4ELi3EEES16_NST_INS5_IJS17_S1M_EEENS5_IJS1M_SC_EEEEEEENS4_39AutoVectorizingCopyWithAssumedAlignmentILi128EEENS4_14SM90_TMA_STOREES26_S28_S28_EEEvvEEEEvNT_6ParamsE --------------------------
	.section	.nv.info._ZN7cutlass13device_kernelINS_4gemm6kernel13GemmUniversalIN4cute5tupleIJiiiiEEENS1_10collective13CollectiveMmaINS1_35MainloopSm100TmaUmmaWarpSpecializedILi3ELi2ELi4ENS5_IJNS4_1CILi2EEESB_NSA_ILi1EEEEEEEENS5_IJNSA_ILi128EEENSA_ILi256EEENSA_ILi64EEEEEENS_10bfloat16_tENS5_IJlSC_lEEESJ_SK_NS4_8TiledMMAINS4_8MMA_AtomIJNS4_26SM100_MMA_F16BF16_2x1SM_SSISJ_SJ_fLi128ELi256ELNS4_4UMMA5MajorE0ELSP_0ELNSO_7ScaleInE0ELSQ_0EEEEEENS4_6LayoutINS5_IJSC_SC_SC_EEENS5_IJNSA_ILi0EEESV_SV_EEEEENS5_IJNS4_10UnderscoreESY_SY_EEEEENS4_28SM100_TMA_2SM_LOAD_MULTICASTENS4_14ComposedLayoutINS4_7SwizzleILi3ELi4ELi3EEENS4_18smem_ptr_flag_bitsILi16EEENST_INS5_IJNSA_ILi8EEESH_EEENS5_IJSH_SC_EEEEEEEvNS4_8identityENS4_18SM100_TMA_2SM_LOADES1B_vS1C_EENS_8epilogue10collective18CollectiveEpilogueINS1F_23Sm100TmaWarpSpecializedILi4ELi2ELi32ELb1ELb0EEEJNS5_IJSH_SG_SH_EEENS5_IJNST_ISH_SC_EENST_INS5_IJNSA_ILi32EEESB_EEENS5_IJSC_SF_EEEEEEEESJ_SK_SJ_SK_NS1F_6fusion15FusionCallbacksIS1J_NS1R_17LinearCombinationISJ_fSJ_fLNS_15FloatRoundStyleE2EEES1K_S1Q_JEEENS4_5SM1004TMEM4LOAD26SM100_TMEM_LOAD_32dp32b32xENS4_13SM90_TMA_LOADENS12_INS13_ILi2ELi4ELi3EEES16_NST_INS5_IJS17_S1M_EEENS5_IJS1M_SC_EEEEEEENS4_39AutoVectorizingCopyWithAssumedAlignmentILi128EEENS4_14SM90_TMA_STOREES26_S28_S28_EEEvvEEEEvNT_6ParamsE,"",@"SHT_CUDA_INFO"
	.sectionflags	@""
	.align	4


	//----- nvinfo : EIATTR_CUDA_API_VERSION
	.align		4
        /*0000*/ 	.byte	0x04, 0x37
        /*0002*/ 	.short	(.L_31 - .L_30)
.L_30:
        /*0004*/ 	.word	0x00000082


	//----- nvinfo : EIATTR_KPARAM_INFO
	.align		4
.L_31:
        /*0008*/ 	.byte	0x04, 0x17
        /*000a*/ 	.short	(.L_33 - .L_32)
.L_32:
        /*000c*/ 	.word	0x00000000
        /*0010*/ 	.short	0x0000
        /*0012*/ 	.short	0x0000
        /*0014*/ 	.byte	0x00, 0xf0, 0x01, 0x20


	//----- nvinfo : EIATTR_AT_ENTRY_FRAGMENTS
	.align		4
.L_33:
        /*0018*/ 	.byte	0x04, 0x4f
        /*001a*/ 	.short	(.L_35 - .L_34)


	//   ....[0]....
.L_34:
        /*001c*/ 	.word	0x00000007


	//----- nvinfo : EIATTR_RESERVED_SMEM_USED
	.align		4
.L_35:
        /*0020*/ 	.byte	0x01, 0x41
	.zero		2


	//----- nvinfo : EIATTR_SPARSE_MMA_MASK
	.align		4
        /*0024*/ 	.byte	0x03, 0x50
        /*0026*/ 	.short	0x0000


	//----- nvinfo : EIATTR_TCGEN05_2CTA_USED
	.align		4
        /*0028*/ 	.byte	0x01, 0x52
	.zero		2


	//----- nvinfo : EIATTR_MAXREG_COUNT
	.align		4
        /*002c*/ 	.byte	0x03, 0x1b
        /*002e*/ 	.short	0x00ff


	//----- nvinfo : EIATTR_NUM_BARRIERS
	.align		4
        /*0030*/ 	.byte	0x02, 0x4c
        /*0032*/ 	.byte	0x07
	.zero		1


	//----- nvinfo : EIATTR_EXTERNS
	.align		4
        /*0034*/ 	.byte	0x04, 0x0f
        /*0036*/ 	.short	(.L_37 - .L_36)


	//   ....[0]....
	.align		4
.L_36:
        /*0038*/ 	.word	index@(__assertfail)


	//----- nvinfo : EIATTR_MERCURY_ISA_VERSION
	.align		4
.L_37:
        /*003c*/ 	.byte	0x03, 0x5f
        /*003e*/ 	.short	0x0101


	//----- nvinfo : EIATTR_INT_WARP_WIDE_INSTR_OFFSETS
	.align		4
        /*0040*/ 	.byte	0x04, 0x31
        /*0042*/ 	.short	(.L_39 - .L_38)


	//   ....[0]....
.L_38:
        /*0044*/ 	.word	0x00000dc0


	//   ....[1]....
        /*0048*/ 	.word	0x00000e70


	//   ....[2]....
        /*004c*/ 	.word	0x00004300


	//   ....[3]....
        /*0050*/ 	.word	0x00004320


	//   ....[4]....
        /*0054*/ 	.word	0x00004350


	//   ....[5]....
        /*0058*/ 	.word	0x00004ed0


	//   ....[6]....
        /*005c*/ 	.word	0x00004f70


	//   ....[7]....
        /*0060*/ 	.word	0x00005020


	//   ....[8]....
        /*0064*/ 	.word	0x00005090


	//   ....[9]....
        /*0068*/ 	.word	0x00005150


	//   ....[10]....
        /*006c*/ 	.word	0x000051f0


	//   ....[11]....
        /*0070*/ 	.word	0x00005260


	//   ....[12]....
        /*0074*/ 	.word	0x00005320


	//   ....[13]....
        /*0078*/ 	.word	0x000053c0


	//   ....[14]....
        /*007c*/ 	.word	0x00005460


	//   ....[15]....
        /*0080*/ 	.word	0x00005550


	//   ....[16]....
        /*0084*/ 	.word	0x00005630


	//----- nvinfo : EIATTR_COOP_GROUP_MASK_REGIDS
	.align		4
.L_39:
        /*0088*/ 	.byte	0x04, 0x29
        /*008a*/ 	.short	(.L_41 - .L_40)


	//   ....[0]....
.L_40:
        /*008c*/ 	.word	0xffffffff


	//   ....[1]....
        /*0090*/ 	.word	0xffffffff


	//   ....[2]....
        /*0094*/ 	.word	0xffffffff


	//   ....[3]....
        /*0098*/ 	.word	0xffffffff


	//   ....[4]....
        /*009c*/ 	.word	0xffffffff


	//   ....[5]....
        /*00a0*/ 	.word	0xffffffff


	//   ....[6]....
        /*00a4*/ 	.word	0xffffffff


	//   ....[7]....
        /*00a8*/ 	.word	0xffffffff


	//   ....[8]....
        /*00ac*/ 	.word	0xffffffff


	//   ....[9]....
        /*00b0*/ 	.word	0xffffffff


	//   ....[10]....
        /*00b4*/ 	.word	0xffffffff


	//   ....[11]....
        /*00b8*/ 	.word	0xffffffff


	//   ....[12]....
        /*00bc*/ 	.word	0xffffffff


	//   ....[13]....
        /*00c0*/ 	.word	0xffffffff


	//----- nvinfo : EIATTR_COOP_GROUP_INSTR_OFFSETS
	.align		4
.L_41:
        /*00c4*/ 	.byte	0x04, 0x28
        /*00c6*/ 	.short	(.L_43 - .L_42)


	//   ....[0]....
.L_42:
        /*00c8*/ 	.word	0x000000b0


	//   ....[1]....
        /*00cc*/ 	.word	0x00000520


	//   ....[2]....
        /*00d0*/ 	.word	0x000006d0


	//   ....[3]....
        /*00d4*/ 	.word	0x00000870


	//   ....[4]....
        /*00d8*/ 	.word	0x00000970


	//   ....[5]....
        /*00dc*/ 	.word	0x00000ae0


	//   ....[6]....
        /*00e0*/ 	.word	0x00000c80


	//   ....[7]....
        /*00e4*/ 	.word	0x00000ee0


	//   ....[8]....
        /*00e8*/ 	.word	0x00002280


	//   ....[9]....
        /*00ec*/ 	.word	0x000030e0


	//   ....[10]....
        /*00f0*/ 	.word	0x000035b0


	//   ....[11]....
        /*00f4*/ 	.word	0x000035e0


	//   ....[12]....
        /*00f8*/ 	.word	0x00004200


	//   ....[13]....
        /*00fc*/ 	.word	0x00004410


	//----- nvinfo : EIATTR_VRC_CTA_INIT_COUNT
	.align		4
.L_43:
        /*0100*/ 	.byte	0x02, 0x4a
        /*0102*/ 	.byte	0x80
	.zero		1


	//----- nvinfo : EIATTR_SYSCALL_OFFSETS
	.align		4
        /*0104*/ 	.byte	0x04, 0x46
        /*0106*/ 	.short	(.L_45 - .L_44)


	//   ....[0]....
.L_44:
        /*0108*/ 	.word	0x000061f0


	//   ....[1]....
        /*010c*/ 	.word	0x000062e0


	//   ....[2]....
        /*0110*/ 	.word	0x00006a80


	//   ....[3]....
        /*0114*/ 	.word	0x00007750


	//   ....[4]....
        /*0118*/ 	.word	0x00008400


	//   ....[5]....
        /*011c*/ 	.word	0x000090a0


	//----- nvinfo : EIATTR_MBARRIER_INSTR_OFFSETS
	.align		4
.L_45:
        /*0120*/ 	.byte	0x04, 0x39
        /*0122*/ 	.short	(.L_47 - .L_46)


	//   ....[0]....
.L_46:
        /*0124*/ 	.word	0x00000660
        /*0128*/ 	.word	0x000000ff
        /*012c*/ 	.word	0x00000000
        /*0130*/ 	.short	0x0100
        /*0132*/ 	.byte	0x04
	.zero		1


	//   ....[1]....
        /*0134*/ 	.word	0x00000670
        /*0138*/ 	.word	0x000000ff
        /*013c*/ 	.word	0x00000018
        /*0140*/ 	.short	0x0100
        /*0142*/ 	.byte	0x04
	.zero		1


	//   ....[2]....
        /*0144*/ 	.word	0x00000680
        /*0148*/ 	.word	0x000000ff
        /*014c*/ 	.word	0x00000008
        /*0150*/ 	.short	0x0100
        /*0152*/ 	.byte	0x04
	.zero		1


	//   ....[3]....
        /*0154*/ 	.word	0x00000690
        /*0158*/ 	.word	0x000000ff
        /*015c*/ 	.word	0x00000020
        /*0160*/ 	.short	0x0100
        /*0162*/ 	.byte	0x04
	.zero		1


	//   ....[4]....
        /*0164*/ 	.word	0x000006a0
        /*0168*/ 	.word	0x000000ff
        /*016c*/ 	.word	0x00000010
        /*0170*/ 	.short	0x0100
        /*0172*/ 	.byte	0x04
	.zero		1


	//   ....[5]....
        /*0174*/ 	.word	0x000006b0
        /*0178*/ 	.word	0x000000ff
        /*017c*/ 	.word	0x00000028
        /*0180*/ 	.short	0x0100
        /*0182*/ 	.byte	0x04
	.zero		1


	//   ....[6]....
        /*0184*/ 	.word	0x000007e0
        /*0188*/ 	.word	0x000000ff
        /*018c*/ 	.word	0x00000030
        /*0190*/ 	.short	0x0100
        /*0192*/ 	.byte	0x04
	.zero		1


	//   ....[7]....
        /*0194*/ 	.word	0x000007f0
        /*0198*/ 	.word	0x000000ff
        /*019c*/ 	.word	0x00000050
        /*01a0*/ 	.short	0x0100
        /*01a2*/ 	.byte	0x04
	.zero		1


	//   ....[8]....
        /*01a4*/ 	.word	0x00000800
        /*01a8*/ 	.word	0x000000ff
        /*01ac*/ 	.word	0x00000038
        /*01b0*/ 	.short	0x0100
        /*01b2*/ 	.byte	0x04
	.zero		1


	//   ....[9]....
        /*01b4*/ 	.word	0x00000810
        /*01b8*/ 	.word	0x000000ff
        /*01bc*/ 	.word	0x00000058
        /*01c0*/ 	.short	0x0100
        /*01c2*/ 	.byte	0x04
	.zero		1


	//   ....[10]....
        /*01c4*/ 	.word	0x00000820
        /*01c8*/ 	.word	0x000000ff
        /*01cc*/ 	.word	0x00000040
        /*01d0*/ 	.short	0x0100
        /*01d2*/ 	.byte	0x04
	.zero		1


	//   ....[11]....
        /*01d4*/ 	.word	0x00000830
        /*01d8*/ 	.word	0x000000ff
        /*01dc*/ 	.word	0x00000060
        /*01e0*/ 	.short	0x0100
        /*01e2*/ 	.byte	0x04
	.zero		1


	//   ....[12]....
        /*01e4*/ 	.word	0x00000840
        /*01e8*/ 	.word	0x000000ff
        /*01ec*/ 	.word	0x00000048
        /*01f0*/ 	.short	0x0100
        /*01f2*/ 	.byte	0x04
	.zero		1


	//   ....[13]....
        /*01f4*/ 	.word	0x00000850
        /*01f8*/ 	.word	0x000000ff
        /*01fc*/ 	.word	0x00000068
        /*0200*/ 	.short	0x0100
        /*0202*/ 	.byte	0x04
	.zero		1


	//   ....[14]....
        /*0204*/ 	.word	0x00000940
        /*0208*/ 	.word	0x000000ff
        /*020c*/ 	.word	0x00000070
        /*0210*/ 	.short	0x0100
        /*0212*/ 	.byte	0x06
	.zero		1


	//   ....[15]....
        /*0214*/ 	.word	0x00000950
        /*0218*/ 	.word	0x000000ff
        /*021c*/ 	.word	0x00000078
        /*0220*/ 	.short	0x0100
        /*0222*/ 	.byte	0x06
	.zero		1


	//   ....[16]....
        /*0224*/ 	.word	0x00000a90
        /*0228*/ 	.word	0x000000ff
        /*022c*/ 	.word	0x00000080
        /*0230*/ 	.short	0x0100
        /*0232*/ 	.byte	0x06
	.zero		1


	//   ....[17]....
        /*0234*/ 	.word	0x00000aa0
        /*0238*/ 	.word	0x000000ff
        /*023c*/ 	.word	0x00000090
        /*0240*/ 	.short	0x0100
        /*0242*/ 	.byte	0x06
	.zero		1


	//   ....[18]....
        /*0244*/ 	.word	0x00000ab0
        /*0248*/ 	.word	0x000000ff
        /*024c*/ 	.word	0x00000088
        /*0250*/ 	.short	0x0100
        /*0252*/ 	.byte	0x06
	.zero		1


	//   ....[19]....
        /*0254*/ 	.word	0x00000ac0
        /*0258*/ 	.word	0x000000ff
        /*025c*/ 	.word	0x00000098
        /*0260*/ 	.short	0x0100
        /*0262*/ 	.byte	0x06
	.zero		1


	//   ....[20]....
        /*0264*/ 	.word	0x00000bf0
        /*0268*/ 	.word	0x000000ff
        /*026c*/ 	.word	0x000000a0
        /*0270*/ 	.short	0x0100
        /*0272*/ 	.byte	0x04
	.zero		1


	//   ....[21]....
        /*0274*/ 	.word	0x00000c00
        /*0278*/ 	.word	0x000000ff
        /*027c*/ 	.word	0x000000c0
        /*0280*/ 	.short	0x0100
        /*0282*/ 	.byte	0x04
	.zero		1


	//   ....[22]....
        /*0284*/ 	.word	0x00000c10
        /*0288*/ 	.word	0x000000ff
        /*028c*/ 	.word	0x000000a8
        /*0290*/ 	.short	0x0100
        /*0292*/ 	.byte	0x04
	.zero		1


	//   ....[23]....
        /*0294*/ 	.word	0x00000c20
        /*0298*/ 	.word	0x000000ff
        /*029c*/ 	.word	0x000000c8
        /*02a0*/ 	.short	0x0100
        /*02a2*/ 	.byte	0x04
	.zero		1


	//   ....[24]....
        /*02a4*/ 	.word	0x00000c30
        /*02a8*/ 	.word	0x000000ff
        /*02ac*/ 	.word	0x000000b0
        /*02b0*/ 	.short	0x0100
        /*02b2*/ 	.byte	0x04
	.zero		1


	//   ....[25]....
        /*02b4*/ 	.word	0x00000c40
        /*02b8*/ 	.word	0x000000ff
        /*02bc*/ 	.word	0x000000d0
        /*02c0*/ 	.short	0x0100
        /*02c2*/ 	.byte	0x04
	.zero		1


	//   ....[26]....
        /*02c4*/ 	.word	0x00000c50
        /*02c8*/ 	.word	0x000000ff
        /*02cc*/ 	.word	0x000000b8
        /*02d0*/ 	.short	0x0100
        /*02d2*/ 	.byte	0x04
	.zero		1


	//   ....[27]....
        /*02d4*/ 	.word	0x00000c60
        /*02d8*/ 	.word	0x000000ff
        /*02dc*/ 	.word	0x000000d8
        /*02e0*/ 	.short	0x0100
        /*02e2*/ 	.byte	0x04
	.zero		1


	//   ....[28]....
        /*02e4*/ 	.word	0x00000d60
        /*02e8*/ 	.word	0x000000ff
        /*02ec*/ 	.word	0x000000e0
        /*02f0*/ 	.short	0x0100
        /*02f2*/ 	.byte	0x04
	.zero		1


	//   ....[29]....
        /*02f4*/ 	.word	0x00000d70
        /*02f8*/ 	.word	0x000000ff
        /*02fc*/ 	.word	0x000000f0
        /*0300*/ 	.short	0x0100
        /*0302*/ 	.byte	0x04
	.zero		1


	//   ....[30]....
        /*0304*/ 	.word	0x00000d80
        /*0308*/ 	.word	0x000000ff
        /*030c*/ 	.word	0x000000e8
        /*0310*/ 	.short	0x0100
        /*0312*/ 	.byte	0x04
	.zero		1


	//   ....[31]....
        /*0314*/ 	.word	0x00000d90
        /*0318*/ 	.word	0x000000ff
        /*031c*/ 	.word	0x000000f8
        /*0320*/ 	.short	0x0100
        /*0322*/ 	.byte	0x04
	.zero		1


	//   ....[32]....
        /*0324*/ 	.word	0x00000e90
        /*0328*/ 	.word	0x000000ff
        /*032c*/ 	.word	0x00000100
        /*0330*/ 	.short	0x0100
        /*0332*/ 	.byte	0x06
	.zero		1


	//   ....[33]....
        /*0334*/ 	.word	0x00001ac0
        /*0338*/ 	.word	0x00000000
        /*033c*/ 	.word	0x000000f0
        /*0340*/ 	.short	0x010a
        /*0342*/ 	.byte	0xff
	.zero		1


	//   ....[34]....
        /*0344*/ 	.word	0x00001ae0
        /*0348*/ 	.word	0x00000000
        /*034c*/ 	.word	0x000000e0
        /*0350*/ 	.short	0x0101
        /*0352*/ 	.byte	0xff
	.zero		1


	//   ....[35]....
        /*0354*/ 	.word	0x00001b90
        /*0358*/ 	.word	0x000000ff
        /*035c*/ 	.word	0x00000018
        /*0360*/ 	.short	0x010a
        /*0362*/ 	.byte	0x04
	.zero		1


	//   ....[36]....
        /*0364*/ 	.word	0x00001c60
        /*0368*/ 	.word	0x000000ff
        /*036c*/ 	.word	0x00000018
        /*0370*/ 	.short	0x010a
        /*0372*/ 	.byte	0x21
	.zero		1


	//   ....[37]....
        /*0374*/ 	.word	0x00001e10
        /*0378*/ 	.word	0x000000ff
        /*037c*/ 	.word	0x00000018
        /*0380*/ 	.short	0x010a
        /*0382*/ 	.byte	0x05
	.zero		1


	//   ....[38]....
        /*0384*/ 	.word	0x00001f30
        /*0388*/ 	.word	0x000000ff
        /*038c*/ 	.word	0x00000078
        /*0390*/ 	.short	0x0101
        /*0392*/ 	.byte	0x0d
	.zero		1


	//   ....[39]....
        /*0394*/ 	.word	0x00001f50
        /*0398*/ 	.word	0x000000ff
        /*039c*/ 	.word	0x00000018
        /*03a0*/ 	.short	0x010a
        /*03a2*/ 	.byte	0x04
	.zero		1


	//   ....[40]....
        /*03a4*/ 	.word	0x00001fd0
        /*03a8*/ 	.word	0x000000ff
        /*03ac*/ 	.word	0x00000018
        /*03b0*/ 	.short	0x010a
        /*03b2*/ 	.byte	0x11
	.zero		1


	//   ....[41]....
        /*03b4*/ 	.word	0x00002170
        /*03b8*/ 	.word	0x000000ff
        /*03bc*/ 	.word	0x00000018
        /*03c0*/ 	.short	0x010a
        /*03c2*/ 	.byte	0x05
	.zero		1


	//   ....[42]....
        /*03c4*/ 	.word	0x000022b0
        /*03c8*/ 	.word	0x00000003
        /*03cc*/ 	.word	0x00000080
        /*03d0*/ 	.short	0x010a
        /*03d2*/ 	.byte	0xff
	.zero		1


	//   ....[43]....
        /*03d4*/ 	.word	0x00002400
        /*03d8*/ 	.word	0x00000000
        /*03dc*/ 	.word	0x00000000
        /*03e0*/ 	.short	0x0101
        /*03e2*/ 	.byte	0xff
	.zero		1


	//   ....[44]....
        /*03e4*/ 	.word	0x000029c0
        /*03e8*/ 	.word	0x000000ff
        /*03ec*/ 	.word	0x00000000
        /*03f0*/ 	.short	0x010a
        /*03f2*/ 	.byte	0x04
	.zero		1


	//   ....[45]....
        /*03f4*/ 	.word	0x00002a50
        /*03f8*/ 	.word	0x000000ff
        /*03fc*/ 	.word	0x00000000
        /*0400*/ 	.short	0x010a
        /*0402*/ 	.byte	0x05
	.zero		1


	//   ....[46]....
        /*0404*/ 	.word	0x00002af0
        /*0408*/ 	.word	0x00000000
        /*040c*/ 	.word	0x00000000
        /*0410*/ 	.short	0x010a
        /*0412*/ 	.byte	0xff
	.zero		1


	//   ....[47]....
        /*0414*/ 	.word	0x00002c30
        /*0418*/ 	.word	0x00000000
        /*041c*/ 	.word	0x000000e0
        /*0420*/ 	.short	0x010a
        /*0422*/ 	.byte	0xff
	.zero		1


	//   ....[48]....
        /*0424*/ 	.word	0x00002ca0
        /*0428*/ 	.word	0x00000004
        /*042c*/ 	.word	0x00000000
        /*0430*/ 	.short	0x0101
        /*0432*/ 	.byte	0xff
	.zero		1


	//   ....[49]....
        /*0434*/ 	.word	0x00002cc0
        /*0438*/ 	.word	0x000000ff
        /*043c*/ 	.word	0x00000090
        /*0440*/ 	.short	0x010a
        /*0442*/ 	.byte	0x04
	.zero		1


	//   ....[50]....
        /*0444*/ 	.word	0x00002de0
        /*0448*/ 	.word	0x00000000
        /*044c*/ 	.word	0x00000080
        /*0450*/ 	.short	0x010a
        /*0452*/ 	.byte	0xff
	.zero		1


	//   ....[51]....
        /*0454*/ 	.word	0x00002ee0
        /*0458*/ 	.word	0x00000000
        /*045c*/ 	.word	0x00000000
        /*0460*/ 	.short	0x0101
        /*0462*/ 	.byte	0xff
	.zero		1


	//   ....[52]....
        /*0464*/ 	.word	0x00002f70
        /*0468*/ 	.word	0x000000ff
        /*046c*/ 	.word	0x00000090
        /*0470*/ 	.short	0x0106
        /*0472*/ 	.byte	0x04
	.zero		1


	//   ....[53]....
        /*0474*/ 	.word	0x00002f90
        /*0478*/ 	.word	0x000000ff
        /*047c*/ 	.word	0x00000090
        /*0480*/ 	.short	0x010a
        /*0482*/ 	.byte	0x04
	.zero		1


	//   ....[54]....
        /*0484*/ 	.word	0x00003020
        /*0488*/ 	.word	0x000000ff
        /*048c*/ 	.word	0x00000090
        /*0490*/ 	.short	0x0106
        /*0492*/ 	.byte	0x07
	.zero		1


	//   ....[55]....
        /*0494*/ 	.word	0x00003060
        /*0498*/ 	.word	0x00000000
        /*049c*/ 	.word	0x00000090
        /*04a0*/ 	.short	0x010a
        /*04a2*/ 	.byte	0xff
	.zero		1


	//   ....[56]....
        /*04a4*/ 	.word	0x000032b0
        /*04a8*/ 	.word	0x000000ff
        /*04ac*/ 	.word	0x00000008
        /*04b0*/ 	.short	0x010a
        /*04b2*/ 	.byte	0x05
	.zero		1


	//   ....[57]....
        /*04b4*/ 	.word	0x000032d0
        /*04b8*/ 	.word	0x000000ff
        /*04bc*/ 	.word	0x00000008
        /*04c0*/ 	.short	0x010a
        /*04c2*/ 	.byte	0x05
	.zero		1


	//   ....[58]....
        /*04c4*/ 	.word	0x00003460
        /*04c8*/ 	.word	0x000000ff
        /*04cc*/ 	.word	0x00000008
        /*04d0*/ 	.short	0x010a
        /*04d2*/ 	.byte	0x05
	.zero		1


	//   ....[59]....
        /*04d4*/ 	.word	0x00003480
        /*04d8*/ 	.word	0x000000ff
        /*04dc*/ 	.word	0x00000008
        /*04e0*/ 	.short	0x010a
        /*04e2*/ 	.byte	0x05
	.zero		1


	//   ....[60]....
        /*04e4*/ 	.word	0x00003540
        /*04e8*/ 	.word	0x000000ff
        /*04ec*/ 	.word	0x00000000
        /*04f0*/ 	.short	0x0101
        /*04f2*/ 	.byte	0x04
	.zero		1


	//   ....[61]....
        /*04f4*/ 	.word	0x00003880
        /*04f8*/ 	.word	0x00000000
        /*04fc*/ 	.word	0x00000080
        /*0500*/ 	.short	0x010a
        /*0502*/ 	.byte	0xff
	.zero		1


	//   ....[62]....
        /*0504*/ 	.word	0x00003940
        /*0508*/ 	.word	0x00000000
        /*050c*/ 	.word	0x00000000
        /*0510*/ 	.short	0x0101
        /*0512*/ 	.byte	0xff
	.zero		1


	//   ....[63]....
        /*0514*/ 	.word	0x00003a00
        /*0518*/ 	.word	0x000000ff
        /*051c*/ 	.word	0x00000000
        /*0520*/ 	.short	0x010a
        /*0522*/ 	.byte	0x04
	.zero		1


	//   ....[64]....
        /*0524*/ 	.word	0x00003a10
        /*0528*/ 	.word	0x000000ff
        /*052c*/ 	.word	0x000000c0
        /*0530*/ 	.short	0x010a
        /*0532*/ 	.byte	0x1f
	.zero		1


	//   ....[65]....
        /*0534*/ 	.word	0x00003ac0
        /*0538*/ 	.word	0x000000ff
        /*053c*/ 	.word	0x00000000
        /*0540*/ 	.short	0x010a
        /*0542*/ 	.byte	0x05
	.zero		1


	//   ....[66]....
        /*0544*/ 	.word	0x00003bf0
        /*0548*/ 	.word	0x000000ff
        /*054c*/ 	.word	0x00000000
        /*0550*/ 	.short	0x010a
        /*0552*/ 	.byte	0x04
	.zero		1


	//   ....[67]....
        /*0554*/ 	.word	0x00003ef0
        /*0558*/ 	.word	0x000000ff
        /*055c*/ 	.word	0x00000000
        /*0560*/ 	.short	0x010a
        /*0562*/ 	.byte	0x04
	.zero		1


	//   ....[68]....
        /*0564*/ 	.word	0x00003f80
        /*0568*/ 	.word	0x000000ff
        /*056c*/ 	.word	0x00000000
        /*0570*/ 	.short	0x010a
        /*0572*/ 	.byte	0x05
	.zero		1


	//   ....[69]....
        /*0574*/ 	.word	0x00004010
        /*0578*/ 	.word	0x000000ff
        /*057c*/ 	.word	0x00000000
        /*0580*/ 	.short	0x010a
        /*0582*/ 	.byte	0x05
	.zero		1


	//   ....[70]....
        /*0584*/ 	.word	0x000040b0
        /*0588*/ 	.word	0x00000000
        /*058c*/ 	.word	0x00000000
        /*0590*/ 	.short	0x010a
        /*0592*/ 	.byte	0xff
	.zero		1


	//   ....[71]....
        /*0594*/ 	.word	0x000040f0
        /*0598*/ 	.word	0x00000000
        /*059c*/ 	.word	0x00000000
        /*05a0*/ 	.short	0x010a
        /*05a2*/ 	.byte	0xff
	.zero		1


	//   ....[72]....
        /*05a4*/ 	.word	0x00004160
        /*05a8*/ 	.word	0x000000ff
        /*05ac*/ 	.word	0x00000000
        /*05b0*/ 	.short	0x0101
        /*05b2*/ 	.byte	0x04
	.zero		1


	//   ....[73]....
        /*05b4*/ 	.word	0x000041a0
        /*05b8*/ 	.word	0x000000ff
        /*05bc*/ 	.word	0x00000100
        /*05c0*/ 	.short	0x010a
        /*05c2*/ 	.byte	0x1a
	.zero		1


	//   ....[74]....
        /*05c4*/ 	.word	0x000041f0
        /*05c8*/ 	.word	0x000000ff
        /*05cc*/ 	.word	0x00000000
        /*05d0*/ 	.short	0x0101
        /*05d2*/ 	.byte	0x04
	.zero		1


	//   ....[75]....
        /*05d4*/ 	.word	0x000046d0
        /*05d8*/ 	.word	0x0000000c
        /*05dc*/ 	.word	0x00000080
        /*05e0*/ 	.short	0x010a
        /*05e2*/ 	.byte	0xff
	.zero		1


	//   ....[76]....
        /*05e4*/ 	.word	0x00004840
        /*05e8*/ 	.word	0x00000000
        /*05ec*/ 	.word	0x00000000
        /*05f0*/ 	.short	0x0101
        /*05f2*/ 	.byte	0xff
	.zero		1


	//   ....[77]....
        /*05f4*/ 	.word	0x00004cd0
        /*05f8*/ 	.word	0x000000ff
        /*05fc*/ 	.word	0x00000078
        /*0600*/ 	.short	0x010a
        /*0602*/ 	.byte	0x15
	.zero		1


	//   ....[78]....
        /*0604*/ 	.word	0x00004e50
        /*0608*/ 	.word	0x000000ff
        /*060c*/ 	.word	0x00000050
        /*0610*/ 	.short	0x010a
        /*0612*/ 	.byte	0x15
	.zero		1


	//   ....[79]....
        /*0614*/ 	.word	0x00005040
        /*0618*/ 	.word	0x000000ff
        /*061c*/ 	.word	0x00000030
        /*0620*/ 	.short	0x010b
        /*0622*/ 	.byte	0x15
	.zero		1


	//   ....[80]....
        /*0624*/ 	.word	0x00005050
        /*0628*/ 	.word	0x000000ff
        /*062c*/ 	.word	0x00000000
        /*0630*/ 	.short	0x0101
        /*0632*/ 	.byte	0x2e
	.zero		1


	//   ....[81]....
        /*0634*/ 	.word	0x00005060
        /*0638*/ 	.word	0x000000ff
        /*063c*/ 	.word	0x00000058
        /*0640*/ 	.short	0x010a
        /*0642*/ 	.byte	0x15
	.zero		1


	//   ....[82]....
        /*0644*/ 	.word	0x00005210
        /*0648*/ 	.word	0x000000ff
        /*064c*/ 	.word	0x00000038
        /*0650*/ 	.short	0x010b
        /*0652*/ 	.byte	0x15
	.zero		1


	//   ....[83]....
        /*0654*/ 	.word	0x00005220
        /*0658*/ 	.word	0x000000ff
        /*065c*/ 	.word	0x00000000
        /*0660*/ 	.short	0x0101
        /*0662*/ 	.byte	0x27
	.zero		1


	//   ....[84]....
        /*0664*/ 	.word	0x00005230
        /*0668*/ 	.word	0x000000ff
        /*066c*/ 	.word	0x00000060
        /*0670*/ 	.short	0x010a
        /*0672*/ 	.byte	0x15
	.zero		1


	//   ....[85]....
        /*0674*/ 	.word	0x000053e0
        /*0678*/ 	.word	0x000000ff
        /*067c*/ 	.word	0x00000040
        /*0680*/ 	.short	0x010b
        /*0682*/ 	.byte	0x15
	.zero		1


	//   ....[86]....
        /*0684*/ 	.word	0x000053f0
        /*0688*/ 	.word	0x000000ff
        /*068c*/ 	.word	0x00000000
        /*0690*/ 	.short	0x0101
        /*0692*/ 	.byte	0x26
	.zero		1


	//   ....[87]....
        /*0694*/ 	.word	0x00005400
        /*0698*/ 	.word	0x000000ff
        /*069c*/ 	.word	0x00000068
        /*06a0*/ 	.short	0x010a
        /*06a2*/ 	.byte	0x15
	.zero		1


	//   ....[88]....
        /*06a4*/ 	.word	0x00005650
        /*06a8*/ 	.word	0x000000ff
        /*06ac*/ 	.word	0x00000048
        /*06b0*/ 	.short	0x010b
        /*06b2*/ 	.byte	0x15
	.zero		1


	//   ....[89]....
        /*06b4*/ 	.word	0x00005660
        /*06b8*/ 	.word	0x000000ff
        /*06bc*/ 	.word	0x00000000
        /*06c0*/ 	.short	0x0101
        /*06c2*/ 	.byte	0x25
	.zero		1


	//   ....[90]....
        /*06c4*/ 	.word	0x000056a0
        /*06c8*/ 	.word	0x000000ff
        /*06cc*/ 	.word	0x00000050
        /*06d0*/ 	.short	0x010a
        /*06d2*/ 	.byte	0x15
	.zero		1


	//   ....[91]....
        /*06d4*/ 	.word	0x000056c0
        /*06d8*/ 	.word	0x000000ff
        /*06dc*/ 	.word	0x00000058
        /*06e0*/ 	.short	0x010a
        /*06e2*/ 	.byte	0x15
	.zero		1


	//   ....[92]....
        /*06e4*/ 	.word	0x000056e0
        /*06e8*/ 	.word	0x000000ff
        /*06ec*/ 	.word	0x00000060
        /*06f0*/ 	.short	0x010a
        /*06f2*/ 	.byte	0x15
	.zero		1


	//   ....[93]....
        /*06f4*/ 	.word	0x00005720
        /*06f8*/ 	.word	0x00000000
        /*06fc*/ 	.word	0x00000068
        /*0700*/ 	.short	0x010a
        /*0702*/ 	.byte	0xff
	.zero		1


	//   ....[94]....
        /*0704*/ 	.word	0x00005a80
        /*0708*/ 	.word	0x00000003
        /*070c*/ 	.word	0x00000080
        /*0710*/ 	.short	0x010a
        /*0712*/ 	.byte	0xff
	.zero		1


	//   ....[95]....
        /*0714*/ 	.word	0x00005c00
        /*0718*/ 	.word	0x00000000
        /*071c*/ 	.word	0x00000000
        /*0720*/ 	.short	0x0101
        /*0722*/ 	.byte	0xff
	.zero		1


	//   ....[96]....
        /*0724*/ 	.word	0x00006740
        /*0728*/ 	.word	0x000000ff
        /*072c*/ 	.word	0x00000030
        /*0730*/ 	.short	0x010a
        /*0732*/ 	.byte	0x2b
	.zero		1


	//   ....[97]....
        /*0734*/ 	.word	0x00006780
        /*0738*/ 	.word	0x00000062
        /*073c*/ 	.word	0x000000a0
        /*0740*/ 	.short	0x010a
        /*0742*/ 	.byte	0xff
	.zero		1


	//   ....[98]....
        /*0744*/ 	.word	0x00006870
        /*0748*/ 	.word	0x000000ff
        /*074c*/ 	.word	0x00000030
        /*0750*/ 	.short	0x010a
        /*0752*/ 	.byte	0x2b
	.zero		1


	//   ....[99]....
        /*0754*/ 	.word	0x00006960
        /*0758*/ 	.word	0x00000062
        /*075c*/ 	.word	0x000000a0
        /*0760*/ 	.short	0x010a
        /*0762*/ 	.byte	0xff
	.zero		1


	//   ....[100]....
        /*0764*/ 	.word	0x00007480
        /*0768*/ 	.word	0x00000000
        /*076c*/ 	.word	0x00000000
        /*0770*/ 	.short	0x0101
        /*0772*/ 	.byte	0xff
	.zero		1


	//   ....[101]....
        /*0774*/ 	.word	0x00007490
        /*0778*/ 	.word	0x00000003
        /*077c*/ 	.word	0x00000030
        /*0780*/ 	.short	0x010a
        /*0782*/ 	.byte	0xff
	.zero		1


	//   ....[102]....
        /*0784*/ 	.word	0x00007570
        /*0788*/ 	.word	0x00000003
        /*078c*/ 	.word	0x00000030
        /*0790*/ 	.short	0x010a
        /*0792*/ 	.byte	0xff
	.zero		1


	//   ....[103]....
        /*0794*/ 	.word	0x00008130
        /*0798*/ 	.word	0x00000068
        /*079c*/ 	.word	0x00000000
        /*07a0*/ 	.short	0x0101
        /*07a2*/ 	.byte	0xff
	.zero		1


	//   ....[104]....
        /*07a4*/ 	.word	0x00008150
        /*07a8*/ 	.word	0x0000003e
        /*07ac*/ 	.word	0x00000030
        /*07b0*/ 	.short	0x010a
        /*07b2*/ 	.byte	0xff
	.zero		1


	//   ....[105]....
        /*07b4*/ 	.word	0x00008220
        /*07b8*/ 	.word	0x0000003e
        /*07bc*/ 	.word	0x00000030
        /*07c0*/ 	.short	0x010a
        /*07c2*/ 	.byte	0xff
	.zero		1


	//   ....[106]....
        /*07c4*/ 	.word	0x00008dd0
        /*07c8*/ 	.word	0x0000003e
        /*07cc*/ 	.word	0x00000000
        /*07d0*/ 	.short	0x0101
        /*07d2*/ 	.byte	0xff
	.zero		1


	//   ....[107]....
        /*07d4*/ 	.word	0x00008df0
        /*07d8*/ 	.word	0x0000003d
        /*07dc*/ 	.word	0x00000030
        /*07e0*/ 	.short	0x010a
        /*07e2*/ 	.byte	0xff
	.zero		1


	//   ....[108]....
        /*07e4*/ 	.word	0x00008ec0
        /*07e8*/ 	.word	0x0000003d
        /*07ec*/ 	.word	0x00000030
        /*07f0*/ 	.short	0x010a
        /*07f2*/ 	.byte	0xff
	.zero		1


	//   ....[109]....
        /*07f4*/ 	.word	0x000092b0
        /*07f8*/ 	.word	0x00000062
        /*07fc*/ 	.word	0x00000000
        /*0800*/ 	.short	0x0101
        /*0802*/ 	.byte	0xff
	.zero		1


	//   ....[110]....
        /*0804*/ 	.word	0x00009ac0
        /*0808*/ 	.word	0x00000002
        /*080c*/ 	.word	0x00000000
        /*0810*/ 	.short	0x0101
        /*0812*/ 	.byte	0xff
	.zero		1


	//   ....[111]....
        /*0814*/ 	.word	0x00009d70
        /*0818*/ 	.word	0x000000ff
        /*081c*/ 	.word	0x00000000
        /*0820*/ 	.short	0x0101
        /*0822*/ 	.byte	0x04
	.zero		1


	//   ....[112]....
        /*0824*/ 	.word	0x00009d90
        /*0828*/ 	.word	0x00000000
        /*082c*/ 	.word	0x000000f0
        /*0830*/ 	.short	0x010a
        /*0832*/ 	.byte	0xff
	.zero		1


	//   ....[113]....
        /*0834*/ 	.word	0x00009df0
        /*0838*/ 	.word	0x00000000
        /*083c*/ 	.word	0x00000018
        /*0840*/ 	.short	0x010a
        /*0842*/ 	.byte	0xff
	.zero		1


	//   ....[114]....
        /*0844*/ 	.word	0x00009e50
        /*0848*/ 	.word	0x00000000
        /*084c*/ 	.word	0x00000018
        /*0850*/ 	.short	0x010a
        /*0852*/ 	.byte	0xff
	.zero		1


	//   ....[115]....
        /*0854*/ 	.word	0x00009ea0
        /*0858*/ 	.word	0x00000003
        /*085c*/ 	.word	0x00000080
        /*0860*/ 	.short	0x010a
        /*0862*/ 	.byte	0xff
	.zero		1


	//   ....[116]....
        /*0864*/ 	.word	0x00009f00
        /*0868*/ 	.word	0x00000000
        /*086c*/ 	.word	0x00000000
        /*0870*/ 	.short	0x010a
        /*0872*/ 	.byte	0xff
	.zero		1


	//   ....[117]....
        /*0874*/ 	.word	0x00009f60
        /*0878*/ 	.word	0x00000000
        /*087c*/ 	.word	0x00000000
        /*0880*/ 	.short	0x010a
        /*0882*/ 	.byte	0xff
	.zero		1


	//   ....[118]....
        /*0884*/ 	.word	0x00009fb0
        /*0888*/ 	.word	0x00000000
        /*088c*/ 	.word	0x000000e0
        /*0890*/ 	.short	0x010a
        /*0892*/ 	.byte	0xff
	.zero		1


	//   ....[119]....
        /*0894*/ 	.word	0x0000a010
        /*0898*/ 	.word	0x00000000
        /*089c*/ 	.word	0x00000090
        /*08a0*/ 	.short	0x010a
        /*08a2*/ 	.byte	0xff
	.zero		1


	//   ....[120]....
        /*08a4*/ 	.word	0x0000a060
        /*08a8*/ 	.word	0x00000000
        /*08ac*/ 	.word	0x00000080
        /*08b0*/ 	.short	0x010a
        /*08b2*/ 	.byte	0xff
	.zero		1


	//   ....[121]....
        /*08b4*/ 	.word	0x0000a0c0
        /*08b8*/ 	.word	0x00000000
        /*08bc*/ 	.word	0x00000090
        /*08c0*/ 	.short	0x010a
        /*08c2*/ 	.byte	0xff
	.zero		1


	//   ....[122]....
        /*08c4*/ 	.word	0x0000a120
        /*08c8*/ 	.word	0x00000005
        /*08cc*/ 	.word	0x00000008
        /*08d0*/ 	.short	0x010a
        /*08d2*/ 	.byte	0xff
	.zero		1


	//   ....[123]....
        /*08d4*/ 	.word	0x0000a210
        /*08d8*/ 	.word	0x00000003
        /*08dc*/ 	.word	0x00000008
        /*08e0*/ 	.short	0x010a
        /*08e2*/ 	.byte	0xff
	.zero		1


	//   ....[124]....
        /*08e4*/ 	.word	0x0000a260
        /*08e8*/ 	.word	0x00000000
        /*08ec*/ 	.word	0x00000080
        /*08f0*/ 	.short	0x010a
        /*08f2*/ 	.byte	0xff
	.zero		1


	//   ....[125]....
        /*08f4*/ 	.word	0x0000a2c0
        /*08f8*/ 	.word	0x00000000
        /*08fc*/ 	.word	0x000000c0
        /*0900*/ 	.short	0x010a
        /*0902*/ 	.byte	0xff
	.zero		1


	//   ....[126]....
        /*0904*/ 	.word	0x0000a320
        /*0908*/ 	.word	0x00000000
        /*090c*/ 	.word	0x00000000
        /*0910*/ 	.short	0x010a
        /*0912*/ 	.byte	0xff
	.zero		1


	//   ....[127]....
        /*0914*/ 	.word	0x0000a380
        /*0918*/ 	.word	0x00000000
        /*091c*/ 	.word	0x00000000
        /*0920*/ 	.short	0x010a
        /*0922*/ 	.byte	0xff
	.zero		1


	//   ....[128]....
        /*0924*/ 	.word	0x0000a3e0
        /*0928*/ 	.word	0x00000000
        /*092c*/ 	.word	0x00000000
        /*0930*/ 	.short	0x010a
        /*0932*/ 	.byte	0xff
	.zero		1


	//   ....[129]....
        /*0934*/ 	.word	0x0000a440
        /*0938*/ 	.word	0x00000000
        /*093c*/ 	.word	0x00000000
        /*0940*/ 	.short	0x010a
        /*0942*/ 	.byte	0xff
	.zero		1


	//   ....[130]....
        /*0944*/ 	.word	0x0000a4a0
        /*0948*/ 	.word	0x00000000
        /*094c*/ 	.word	0x00000100
        /*0950*/ 	.short	0x010a
        /*0952*/ 	.byte	0xff
	.zero		1


	//   ....[131]....
        /*0954*/ 	.word	0x0000a4f0
        /*0958*/ 	.word	0x0000000c
        /*095c*/ 	.word	0x00000080
        /*0960*/ 	.short	0x010a
        /*0962*/ 	.byte	0xff
	.zero		1


	//   ....[132]....
        /*0964*/ 	.word	0x0000a550
        /*0968*/ 	.word	0x00000000
        /*096c*/ 	.word	0x00000078
        /*0970*/ 	.short	0x010a
        /*0972*/ 	.byte	0xff
	.zero		1


	//   ....[133]....
        /*0974*/ 	.word	0x0000a5b0
        /*0978*/ 	.word	0x00000000
        /*097c*/ 	.word	0x00000050
        /*0980*/ 	.short	0x010a
        /*0982*/ 	.byte	0xff
	.zero		1


	//   ....[134]....
        /*0984*/ 	.word	0x0000a610
        /*0988*/ 	.word	0x00000000
        /*098c*/ 	.word	0x00000058
        /*0990*/ 	.short	0x010a
        /*0992*/ 	.byte	0xff
	.zero		1


	//   ....[135]....
        /*0994*/ 	.word	0x0000a670
        /*0998*/ 	.word	0x00000000
        /*099c*/ 	.word	0x00000060
        /*09a0*/ 	.short	0x010a
        /*09a2*/ 	.byte	0xff
	.zero		1


	//   ....[136]....
        /*09a4*/ 	.word	0x0000a6d0
        /*09a8*/ 	.word	0x00000000
        /*09ac*/ 	.word	0x00000068
        /*09b0*/ 	.short	0x010a
        /*09b2*/ 	.byte	0xff
	.zero		1


	//   ....[137]....
        /*09b4*/ 	.word	0x0000a730
        /*09b8*/ 	.word	0x00000000
        /*09bc*/ 	.word	0x00000050
        /*09c0*/ 	.short	0x010a
        /*09c2*/ 	.byte	0xff
	.zero		1


	//   ....[138]....
        /*09c4*/ 	.word	0x0000a790
        /*09c8*/ 	.word	0x00000000
        /*09cc*/ 	.word	0x00000058
        /*09d0*/ 	.short	0x010a
        /*09d2*/ 	.byte	0xff
	.zero		1


	//   ....[139]....
        /*09d4*/ 	.word	0x0000a7f0
        /*09d8*/ 	.word	0x00000000
        /*09dc*/ 	.word	0x00000060
        /*09e0*/ 	.short	0x010a
        /*09e2*/ 	.byte	0xff
	.zero		1


	//   ....[140]....
        /*09e4*/ 	.word	0x0000a840
        /*09e8*/ 	.word	0x00000003
        /*09ec*/ 	.word	0x00000080
        /*09f0*/ 	.short	0x010a
        /*09f2*/ 	.byte	0xff
	.zero		1


	//   ....[141]....
        /*09f4*/ 	.word	0x0000a8a0
        /*09f8*/ 	.word	0x00000000
        /*09fc*/ 	.word	0x00000030
        /*0a00*/ 	.short	0x010a
        /*0a02*/ 	.byte	0xff
	.zero		1


	//   ....[142]....
        /*0a04*/ 	.word	0x0000a8f0
        /*0a08*/ 	.word	0x00000062
        /*0a0c*/ 	.word	0x000000a0
        /*0a10*/ 	.short	0x010a
        /*0a12*/ 	.byte	0xff
	.zero		1


	//   ....[143]....
        /*0a14*/ 	.word	0x0000a940
        /*0a18*/ 	.word	0x00000003
        /*0a1c*/ 	.word	0x00000030
        /*0a20*/ 	.short	0x010a
        /*0a22*/ 	.byte	0xff
	.zero		1


	//   ....[144]....
        /*0a24*/ 	.word	0x0000a990
        /*0a28*/ 	.word	0x0000003e
        /*0a2c*/ 	.word	0x00000030
        /*0a30*/ 	.short	0x010a
        /*0a32*/ 	.byte	0xff
	.zero		1


	//   ....[145]....
        /*0a34*/ 	.word	0x0000a9e0
        /*0a38*/ 	.word	0x0000003d
        /*0a3c*/ 	.word	0x00000030
        /*0a40*/ 	.short	0x010a
        /*0a42*/ 	.byte	0xff
	.zero		1


	//----- nvinfo : EIATTR_NUM_MBARRIERS
	.align		4
.L_47:
        /*0a44*/ 	.byte	0x03, 0x38
        /*0a46*/ 	.short	0x0021


	//----- nvinfo : EIATTR_EXIT_INSTR_OFFSETS
	.align		4
        /*0a48*/ 	.byte	0x04, 0x1c
        /*0a4a*/ 	.short	(.L_49 - .L_48)


	//   ....[0]....
.L_48:
        /*0a4c*/ 	.word	0x00002b20


	//   ....[1]....
        /*0a50*/ 	.word	0x00003030


	//   ....[2]....
        /*0a54*/ 	.word	0x00003090


	//   ....[3]....
        /*0a58*/ 	.word	0x00004420


	//   ....[4]....
        /*0a5c*/ 	.word	0x00005750


	//   ....[5]....
        /*0a60*/ 	.word	0x00005790


	//   ....[6]....
        /*0a64*/ 	.word	0x00009c50


	//   ....[7]....
        /*0a68*/ 	.word	0x00009cd0


	//   ....[8]....
        /*0a6c*/ 	.word	0x00009d00


	//   ....[9]....
        /*0a70*/ 	.word	0x00009d80


	//----- nvinfo : EIATTR_MAX_THREADS
	.align		4
.L_49:
        /*0a74*/ 	.byte	0x04, 0x05
        /*0a76*/ 	.short	(.L_51 - .L_50)
.L_50:
        /*0a78*/ 	.word	0x00000100
        /*0a7c*/ 	.word	0x00000001
        /*0a80*/ 	.word	0x00000001


	//----- nvinfo : EIATTR_CRS_STACK_SIZE
	.align		4
.L_51:
        /*0a84*/ 	.byte	0x04, 0x1e
        /*0a86*/ 	.short	(.L_53 - .L_52)
.L_52:
        /*0a88*/ 	.word	0x00000000


	//----- nvinfo : EIATTR_CBANK_PARAM_SIZE
	.align		4
.L_53:
        /*0a8c*/ 	.byte	0x03, 0x19
        /*0a8e*/ 	.short	0x0800


	//----- nvinfo : EIATTR_PARAM_CBANK
	.align		4
        /*0a90*/ 	.byte	0x04, 0x0a
        /*0a92*/ 	.short	(.L_55 - .L_54)
	.align		4
.L_54:
        /*0a94*/ 	.word	index@(.nv.constant0._ZN7cutlass13device_kernelINS_4gemm6kernel13GemmUniversalIN4cute5tupleIJiiiiEEENS1_10collective13CollectiveMmaINS1_35MainloopSm100TmaUmmaWarpSpecializedILi3ELi2ELi4ENS5_IJNS4_1CILi2EEESB_NSA_ILi1EEEEEEEENS5_IJNSA_ILi128EEENSA_ILi256EEENSA_ILi64EEEEEENS_10bfloat16_tENS5_IJlSC_lEEESJ_SK_NS4_8TiledMMAINS4_8MMA_AtomIJNS4_26SM100_MMA_F16BF16_2x1SM_SSISJ_SJ_fLi128ELi256ELNS4_4UMMA5MajorE0ELSP_0ELNSO_7ScaleInE0ELSQ_0EEEEEENS4_6LayoutINS5_IJSC_SC_SC_EEENS5_IJNSA_ILi0EEESV_SV_EEEEENS5_IJNS4_10UnderscoreESY_SY_EEEEENS4_28SM100_TMA_2SM_LOAD_MULTICASTENS4_14ComposedLayoutINS4_7SwizzleILi3ELi4ELi3EEENS4_18smem_ptr_flag_bitsILi16EEENST_INS5_IJNSA_ILi8EEESH_EEENS5_IJSH_SC_EEEEEEEvNS4_8identityENS4_18SM100_TMA_2SM_LOADES1B_vS1C_EENS_8epilogue10collective18CollectiveEpilogueINS1F_23Sm100TmaWarpSpecializedILi4ELi2ELi32ELb1ELb0EEEJNS5_IJSH_SG_SH_EEENS5_IJNST_ISH_SC_EENST_INS5_IJNSA_ILi32EEESB_EEENS5_IJSC_SF_EEEEEEEESJ_SK_SJ_SK_NS1F_6fusion15FusionCallbacksIS1J_NS1R_17LinearCombinationISJ_fSJ_fLNS_15FloatRoundStyleE2EEES1K_S1Q_JEEENS4_5SM1004TMEM4LOAD26SM100_TMEM_LOAD_32dp32b32xENS4_13SM90_TMA_LOADENS12_INS13_ILi2ELi4ELi3EEES16_NST_INS5_IJS17_S1M_EEENS5_IJS1M_SC_EEEEEEENS4_39AutoVectorizingCopyWithAssumedAlignmentILi128EEENS4_14SM90_TMA_STOREES26_S28_S28_EEEvvEEEEvNT_6ParamsE)
        /*0a98*/ 	.short	0x0380
        /*0a9a*/ 	.short	0x0800


	//----- nvinfo : EIATTR_SW_WAR
	.align		4
.L_55:
        /*0a9c*/ 	.byte	0x04, 0x36
        /*0a9e*/ 	.short	(.L_57 - .L_56)
.L_56:
        /*0aa0*/ 	.word	0x00000008
.L_57:


//--------------------- .nv.callgraph             --------------------------
	.section	.nv.callgraph,"",@"SHT_CUDA_CALLGRAPH"
	.align	4
	.sectionentsize	8
	.align		4
        /*0000*/ 	.word	0x00000000
	.align		4
        /*0004*/ 	.word	0xffffffff
	.align		4
        /*0008*/ 	.word	index@(_ZN7cutlass13device_kernelINS_4gemm6kernel13GemmUniversalIN4cute5tupleIJiiiiEEENS1_10collective13CollectiveMmaINS1_35MainloopSm100TmaUmmaWarpSpecializedILi3ELi2ELi4ENS5_IJNS4_1CILi2EEESB_NSA_ILi1EEEEEEEENS5_IJNSA_ILi128EEENSA_ILi256EEENSA_ILi64EEEEEENS_10bfloat16_tENS5_IJlSC_lEEESJ_SK_NS4_8TiledMMAINS4_8MMA_AtomIJNS4_26SM100_MMA_F16BF16_2x1SM_SSISJ_SJ_fLi128ELi256ELNS4_4UMMA5MajorE0ELSP_0ELNSO_7ScaleInE0ELSQ_0EEEEEENS4_6LayoutINS5_IJSC_SC_SC_EEENS5_IJNSA_ILi0EEESV_SV_EEEEENS5_IJNS4_10UnderscoreESY_SY_EEEEENS4_28SM100_TMA_2SM_LOAD_MULTICASTENS4_14ComposedLayoutINS4_7SwizzleILi3ELi4ELi3EEENS4_18smem_ptr_flag_bitsILi16EEENST_INS5_IJNSA_ILi8EEESH_EEENS5_IJSH_SC_EEEEEEEvNS4_8identityENS4_18SM100_TMA_2SM_LOADES1B_vS1C_EENS_8epilogue10collective18CollectiveEpilogueINS1F_23Sm100TmaWarpSpecializedILi4ELi2ELi32ELb1ELb0EEEJNS5_IJSH_SG_SH_EEENS5_IJNST_ISH_SC_EENST_INS5_IJNSA_ILi32EEESB_EEENS5_IJSC_SF_EEEEEEEESJ_SK_SJ_SK_NS1F_6fusion15FusionCallbacksIS1J_NS1R_17LinearCombinationISJ_fSJ_fLNS_15FloatRoundStyleE2EEES1K_S1Q_JEEENS4_5SM1004TMEM4LOAD26SM100_TMEM_LOAD_32dp32b32xENS4_13SM90_TMA_LOADENS12_INS13_ILi2ELi4ELi3EEES16_NST_INS5_IJS17_S1M_EEENS5_IJS1M_SC_EEEEEEENS4_39AutoVectorizingCopyWithAssumedAlignmentILi128EEENS4_14SM90_TMA_STOREES26_S28_S28_EEEvvEEEEvNT_6ParamsE)
	.align		4
        /*000c*/ 	.word	index@(__assertfail)
	.align		4
        /*0010*/ 	.word	0x00000000
	.align		4
        /*0014*/ 	.word	0xfffffffe
	.align		4
        /*0018*/ 	.word	0x00000000
	.align		4
        /*001c*/ 	.word	0xfffffffd
	.align		4
        /*0020*/ 	.word	0x00000000
	.align		4
        /*0024*/ 	.word	0xfffffffc


//--------------------- .nv.constant4             --------------------------
	.section	.nv.constant4,"a",@progbits
	.align	8
	.align		8
.nv.constant4:
        /*0000*/ 	.dword	__assertfail
	.align		8
        /*0008*/ 	.dword	__unnamed_1
	.align		8
        /*0010*/ 	.dword	__unnamed_2
	.align		8
        /*0018*/ 	.dword	_ZN39_INTERNAL_fe0a947c_4_k_cu_8fb18255_84494cuda3std3__45__cpo5beginE
	.align		8
        /*0020*/ 	.dword	_ZN39_INTERNAL_fe0a947c_4_k_cu_8fb18255_84494cuda3std3__45__cpo3endE
	.align		8
        /*0028*/ 	.dword	_ZN39_INTERNAL_fe0a947c_4_k_cu_8fb18255_84494cuda3std3__45__cpo6cbeginE
	.align		8
        /*0030*/ 	.dword	_ZN39_INTERNAL_fe0a947c_4_k_cu_8fb18255_84494cuda3std3__45__cpo4cendE
	.align		8
        /*0038*/ 	.dword	_ZN39_INTERNAL_fe0a947c_4_k_cu_8fb18255_84494cuda3std3__441_GLOBAL__N__fe0a947c_4_k_cu_8fb18255_84496ignoreE
	.align		8
        /*0040*/ 	.dword	_ZN39_INTERNAL_fe0a947c_4_k_cu_8fb18255_84494cuda3std3__419piecewise_constructE
	.align		8
        /*0048*/ 	.dword	_ZN39_INTERNAL_fe0a947c_4_k_cu_8fb18255_84494cuda3std3__48in_placeE
	.align		8
        /*0050*/ 	.dword	_ZN39_INTERNAL_fe0a947c_4_k_cu_8fb18255_84494cuda3std6ranges3__45__cpo4swapE
	.align		8
        /*0058*/ 	.dword	_ZN39_INTERNAL_fe0a947c_4_k_cu_8fb18255_84494cuda3std6ranges3__45__cpo9iter_moveE
	.align		8
        /*0060*/ 	.dword	_ZN39_INTERNAL_fe0a947c_4_k_cu_8fb18255_84494cute7productE
	.align		8
        /*0068*/ 	.dword	_ZN39_INTERNAL_fe0a947c_4_k_cu_8fb18255_84494cute1_E
	.align		8
        /*0070*/ 	.dword	$str$25
	.align		8
        /*0078*/ 	.dword	$str$26
	.align		8
        /*0080*/ 	.dword	$str$27
	.align		8
        /*0088*/ 	.dword	$str$28


//--------------------- .text._ZN7cutlass13device_kernelINS_4gemm6kernel13GemmUniversalIN4cute5tupleIJiiiiEEENS1_10collective13CollectiveMmaINS1_35MainloopSm100TmaUmmaWarpSpecializedILi3ELi2ELi4ENS5_IJNS4_1CILi2EEESB_NSA_ILi1EEEEEEEENS5_IJNSA_ILi128EEENSA_ILi256EEENSA_ILi64EEEEEENS_10bfloat16_tENS5_IJlSC_lEEESJ_SK_NS4_8TiledMMAINS4_8MMA_AtomIJNS4_26SM100_MMA_F16BF16_2x1SM_SSISJ_SJ_fLi128ELi256ELNS4_4UMMA5MajorE0ELSP_0ELNSO_7ScaleInE0ELSQ_0EEEEEENS4_6LayoutINS5_IJSC_SC_SC_EEENS5_IJNSA_ILi0EEESV_SV_EEEEENS5_IJNS4_10UnderscoreESY_SY_EEEEENS4_28SM100_TMA_2SM_LOAD_MULTICASTENS4_14ComposedLayoutINS4_7SwizzleILi3ELi4ELi3EEENS4_18smem_ptr_flag_bitsILi16EEENST_INS5_IJNSA_ILi8EEESH_EEENS5_IJSH_SC_EEEEEEEvNS4_8identityENS4_18SM100_TMA_2SM_LOADES1B_vS1C_EENS_8epilogue10collective18CollectiveEpilogueINS1F_23Sm100TmaWarpSpecializedILi4ELi2ELi32ELb1ELb0EEEJNS5_IJSH_SG_SH_EEENS5_IJNST_ISH_SC_EENST_INS5_IJNSA_ILi32EEESB_EEENS5_IJSC_SF_EEEEEEEESJ_SK_SJ_SK_NS1F_6fusion15FusionCallbacksIS1J_NS1R_17LinearCombinationISJ_fSJ_fLNS_15FloatRoundStyleE2EEES1K_S1Q_JEEENS4_5SM1004TMEM4LOAD26SM100_TMEM_LOAD_32dp32b32xENS4_13SM90_TMA_LOADENS12_INS13_ILi2ELi4ELi3EEES16_NST_INS5_IJS17_S1M_EEENS5_IJS1M_SC_EEEEEEENS4_39AutoVectorizingCopyWithAssumedAlignmentILi128EEENS4_14SM90_TMA_STOREES26_S28_S28_EEEvvEEEEvNT_6ParamsE --------------------------
	.section	.text._ZN7cutlass13device_kernelINS_4gemm6kernel13GemmUniversalIN4cute5tupleIJiiiiEEENS1_10collective13CollectiveMmaINS1_35MainloopSm100TmaUmmaWarpSpecializedILi3ELi2ELi4ENS5_IJNS4_1CILi2EEESB_NSA_ILi1EEEEEEEENS5_IJNSA_ILi128EEENSA_ILi256EEENSA_ILi64EEEEEENS_10bfloat16_tENS5_IJlSC_lEEESJ_SK_NS4_8TiledMMAINS4_8MMA_AtomIJNS4_26SM100_MMA_F16BF16_2x1SM_SSISJ_SJ_fLi128ELi256ELNS4_4UMMA5MajorE0ELSP_0ELNSO_7ScaleInE0ELSQ_0EEEEEENS4_6LayoutINS5_IJSC_SC_SC_EEENS5_IJNSA_ILi0EEESV_SV_EEEEENS5_IJNS4_10UnderscoreESY_SY_EEEEENS4_28SM100_TMA_2SM_LOAD_MULTICASTENS4_14ComposedLayoutINS4_7SwizzleILi3ELi4ELi3EEENS4_18smem_ptr_flag_bitsILi16EEENST_INS5_IJNSA_ILi8EEESH_EEENS5_IJSH_SC_EEEEEEEvNS4_8identityENS4_18SM100_TMA_2SM_LOADES1B_vS1C_EENS_8epilogue10collective18CollectiveEpilogueINS1F_23Sm100TmaWarpSpecializedILi4ELi2ELi32ELb1ELb0EEEJNS5_IJSH_SG_SH_EEENS5_IJNST_ISH_SC_EENST_INS5_IJNSA_ILi32EEESB_EEENS5_IJSC_SF_EEEEEEEESJ_SK_SJ_SK_NS1F_6fusion15FusionCallbacksIS1J_NS1R_17LinearCombinationISJ_fSJ_fLNS_15FloatRoundStyleE2EEES1K_S1Q_JEEENS4_5SM1004TMEM4LOAD26SM100_TMEM_LOAD_32dp32b32xENS4_13SM90_TMA_LOADENS12_INS13_ILi2ELi4ELi3EEES16_NST_INS5_IJS17_S1M_EEENS5_IJS1M_SC_EEEEEEENS4_39AutoVectorizingCopyWithAssumedAlignmentILi128EEENS4_14SM90_TMA_STOREES26_S28_S28_EEEvvEEEEvNT_6ParamsE,"ax",@progbits
	.align	128
.text._ZN7cutlass13device_kernelINS_4gemm6kernel13GemmUniversalIN4cute5tupleIJiiiiEEENS1_10collective13CollectiveMmaINS1_35MainloopSm100TmaUmmaWarpSpecializedILi3ELi2ELi4ENS5_IJNS4_1CILi2EEESB_NSA_ILi1EEEEEEEENS5_IJNSA_ILi128EEENSA_ILi256EEENSA_ILi64EEEEEENS_10bfloat16_tENS5_IJlSC_lEEESJ_SK_NS4_8TiledMMAINS4_8MMA_AtomIJNS4_26SM100_MMA_F16BF16_2x1SM_SSISJ_SJ_fLi128ELi256ELNS4_4UMMA5MajorE0ELSP_0ELNSO_7ScaleInE0ELSQ_0EEEEEENS4_6LayoutINS5_IJSC_SC_SC_EEENS5_IJNSA_ILi0EEESV_SV_EEEEENS5_IJNS4_10UnderscoreESY_SY_EEEEENS4_28SM100_TMA_2SM_LOAD_MULTICASTENS4_14ComposedLayoutINS4_7SwizzleILi3ELi4ELi3EEENS4_18smem_ptr_flag_bitsILi16EEENST_INS5_IJNSA_ILi8EEESH_EEENS5_IJSH_SC_EEEEEEEvNS4_8identityENS4_18SM100_TMA_2SM_LOADES1B_vS1C_EENS_8epilogue10collective18CollectiveEpilogueINS1F_23Sm100TmaWarpSpecializedILi4ELi2ELi32ELb1ELb0EEEJNS5_IJSH_SG_SH_EEENS5_IJNST_ISH_SC_EENST_INS5_IJNSA_ILi32EEESB_EEENS5_IJSC_SF_EEEEEEEESJ_SK_SJ_SK_NS1F_6fusion15FusionCallbacksIS1J_NS1R_17LinearCombinationISJ_fSJ_fLNS_15FloatRoundStyleE2EEES1K_S1Q_JEEENS4_5SM1004TMEM4LOAD26SM100_TMEM_LOAD_32dp32b32xENS4_13SM90_TMA_LOADENS12_INS13_ILi2ELi4ELi3EEES16_NST_INS5_IJS17_S1M_EEENS5_IJS1M_SC_EEEEEEENS4_39AutoVectorizingCopyWithAssumedAlignmentILi128EEENS4_14SM90_TMA_STOREES26_S28_S28_EEEvvEEEEvNT_6ParamsE:
        .type           _ZN7cutlass13device_kernelINS_4gemm6kernel13GemmUniversalIN4cute5tupleIJiiiiEEENS1_10collective13CollectiveMmaINS1_35MainloopSm100TmaUmmaWarpSpecializedILi3ELi2ELi4ENS5_IJNS4_1CILi2EEESB_NSA_ILi1EEEEEEEENS5_IJNSA_ILi128EEENSA_ILi256EEENSA_ILi64EEEEEENS_10bfloat16_tENS5_IJlSC_lEEESJ_SK_NS4_8TiledMMAINS4_8MMA_AtomIJNS4_26SM100_MMA_F16BF16_2x1SM_SSISJ_SJ_fLi128ELi256ELNS4_4UMMA5MajorE0ELSP_0ELNSO_7ScaleInE0ELSQ_0EEEEEENS4_6LayoutINS5_IJSC_SC_SC_EEENS5_IJNSA_ILi0EEESV_SV_EEEEENS5_IJNS4_10UnderscoreESY_SY_EEEEENS4_28SM100_TMA_2SM_LOAD_MULTICASTENS4_14ComposedLayoutINS4_7SwizzleILi3ELi4ELi3EEENS4_18smem_ptr_flag_bitsILi16EEENST_INS5_IJNSA_ILi8EEESH_EEENS5_IJSH_SC_EEEEEEEvNS4_8identityENS4_18SM100_TMA_2SM_LOADES1B_vS1C_EENS_8epilogue10collective18CollectiveEpilogueINS1F_23Sm100TmaWarpSpecializedILi4ELi2ELi32ELb1ELb0EEEJNS5_IJSH_SG_SH_EEENS5_IJNST_ISH_SC_EENST_INS5_IJNSA_ILi32EEESB_EEENS5_IJSC_SF_EEEEEEEESJ_SK_SJ_SK_NS1F_6fusion15FusionCallbacksIS1J_NS1R_17LinearCombinationISJ_fSJ_fLNS_15FloatRoundStyleE2EEES1K_S1Q_JEEENS4_5SM1004TMEM4LOAD26SM100_TMEM_LOAD_32dp32b32xENS4_13SM90_TMA_LOADENS12_INS13_ILi2ELi4ELi3EEES16_NST_INS5_IJS17_S1M_EEENS5_IJS1M_SC_EEEEEEENS4_39AutoVectorizingCopyWithAssumedAlignmentILi128EEENS4_14SM90_TMA_STOREES26_S28_S28_EEEvvEEEEvNT_6ParamsE,@function
        .size           _ZN7cutlass13device_kernelINS_4gemm6kernel13GemmUniversalIN4cute5tupleIJiiiiEEENS1_10collective13CollectiveMmaINS1_35MainloopSm100TmaUmmaWarpSpecializedILi3ELi2ELi4ENS5_IJNS4_1CILi2EEESB_NSA_ILi1EEEEEEEENS5_IJNSA_ILi128EEENSA_ILi256EEENSA_ILi64EEEEEENS_10bfloat16_tENS5_IJlSC_lEEESJ_SK_NS4_8TiledMMAINS4_8MMA_AtomIJNS4_26SM100_MMA_F16BF16_2x1SM_SSISJ_SJ_fLi128ELi256ELNS4_4UMMA5MajorE0ELSP_0ELNSO_7ScaleInE0ELSQ_0EEEEEENS4_6LayoutINS5_IJSC_SC_SC_EEENS5_IJNSA_ILi0EEESV_SV_EEEEENS5_IJNS4_10UnderscoreESY_SY_EEEEENS4_28SM100_TMA_2SM_LOAD_MULTICASTENS4_14ComposedLayoutINS4_7SwizzleILi3ELi4ELi3EEENS4_18smem_ptr_flag_bitsILi16EEENST_INS5_IJNSA_ILi8EEESH_EEENS5_IJSH_SC_EEEEEEEvNS4_8identityENS4_18SM100_TMA_2SM_LOADES1B_vS1C_EENS_8epilogue10collective18CollectiveEpilogueINS1F_23Sm100TmaWarpSpecializedILi4ELi2ELi32ELb1ELb0EEEJNS5_IJSH_SG_SH_EEENS5_IJNST_ISH_SC_EENST_INS5_IJNSA_ILi32EEESB_EEENS5_IJSC_SF_EEEEEEEESJ_SK_SJ_SK_NS1F_6fusion15FusionCallbacksIS1J_NS1R_17LinearCombinationISJ_fSJ_fLNS_15FloatRoundStyleE2EEES1K_S1Q_JEEENS4_5SM1004TMEM4LOAD26SM100_TMEM_LOAD_32dp32b32xENS4_13SM90_TMA_LOADENS12_INS13_ILi2ELi4ELi3EEES16_NST_INS5_IJS17_S1M_EEENS5_IJS1M_SC_EEEEEEENS4_39AutoVectorizingCopyWithAssumedAlignmentILi128EEENS4_14SM90_TMA_STOREES26_S28_S28_EEEvvEEEEvNT_6ParamsE,(.L_x_194 - _ZN7cutlass13device_kernelINS_4gemm6kernel13GemmUniversalIN4cute5tupleIJiiiiEEENS1_10collective13CollectiveMmaINS1_35MainloopSm100TmaUmmaWarpSpecializedILi3ELi2ELi4ENS5_IJNS4_1CILi2EEESB_NSA_ILi1EEEEEEEENS5_IJNSA_ILi128EEENSA_ILi256EEENSA_ILi64EEEEEENS_10bfloat16_tENS5_IJlSC_lEEESJ_SK_NS4_8TiledMMAINS4_8MMA_AtomIJNS4_26SM100_MMA_F16BF16_2x1SM_SSISJ_SJ_fLi128ELi256ELNS4_4UMMA5MajorE0ELSP_0ELNSO_7ScaleInE0ELSQ_0EEEEEENS4_6LayoutINS5_IJSC_SC_SC_EEENS5_IJNSA_ILi0EEESV_SV_EEEEENS5_IJNS4_10UnderscoreESY_SY_EEEEENS4_28SM100_TMA_2SM_LOAD_MULTICASTENS4_14ComposedLayoutINS4_7SwizzleILi3ELi4ELi3EEENS4_18smem_ptr_flag_bitsILi16EEENST_INS5_IJNSA_ILi8EEESH_EEENS5_IJSH_SC_EEEEEEEvNS4_8identityENS4_18SM100_TMA_2SM_LOADES1B_vS1C_EENS_8epilogue10collective18CollectiveEpilogueINS1F_23Sm100TmaWarpSpecializedILi4ELi2ELi32ELb1ELb0EEEJNS5_IJSH_SG_SH_EEENS5_IJNST_ISH_SC_EENST_INS5_IJNSA_ILi32EEESB_EEENS5_IJSC_SF_EEEEEEEESJ_SK_SJ_SK_NS1F_6fusion15FusionCallbacksIS1J_NS1R_17LinearCombinationISJ_fSJ_fLNS_15FloatRoundStyleE2EEES1K_S1Q_JEEENS4_5SM1004TMEM4LOAD26SM100_TMEM_LOAD_32dp32b32xENS4_13SM90_TMA_LOADENS12_INS13_ILi2ELi4ELi3EEES16_NST_INS5_IJS17_S1M_EEENS5_IJS1M_SC_EEEEEEENS4_39AutoVectorizingCopyWithAssumedAlignmentILi128EEENS4_14SM90_TMA_STOREES26_S28_S28_EEEvvEEEEvNT_6ParamsE)
        .other          _ZN7cutlass13device_kernelINS_4gemm6kernel13GemmUniversalIN4cute5tupleIJiiiiEEENS1_10collective13CollectiveMmaINS1_35MainloopSm100TmaUmmaWarpSpecializedILi3ELi2ELi4ENS5_IJNS4_1CILi2EEESB_NSA_ILi1EEEEEEEENS5_IJNSA_ILi128EEENSA_ILi256EEENSA_ILi64EEEEEENS_10bfloat16_tENS5_IJlSC_lEEESJ_SK_NS4_8TiledMMAINS4_8MMA_AtomIJNS4_26SM100_MMA_F16BF16_2x1SM_SSISJ_SJ_fLi128ELi256ELNS4_4UMMA5MajorE0ELSP_0ELNSO_7ScaleInE0ELSQ_0EEEEEENS4_6LayoutINS5_IJSC_SC_SC_EEENS5_IJNSA_ILi0EEESV_SV_EEEEENS5_IJNS4_10UnderscoreESY_SY_EEEEENS4_28SM100_TMA_2SM_LOAD_MULTICASTENS4_14ComposedLayoutINS4_7SwizzleILi3ELi4ELi3EEENS4_18smem_ptr_flag_bitsILi16EEENST_INS5_IJNSA_ILi8EEESH_EEENS5_IJSH_SC_EEEEEEEvNS4_8identityENS4_18SM100_TMA_2SM_LOADES1B_vS1C_EENS_8epilogue10collective18CollectiveEpilogueINS1F_23Sm100TmaWarpSpecializedILi4ELi2ELi32ELb1ELb0EEEJNS5_IJSH_SG_SH_EEENS5_IJNST_ISH_SC_EENST_INS5_IJNSA_ILi32EEESB_EEENS5_IJSC_SF_EEEEEEEESJ_SK_SJ_SK_NS1F_6fusion15FusionCallbacksIS1J_NS1R_17LinearCombinationISJ_fSJ_fLNS_15FloatRoundStyleE2EEES1K_S1Q_JEEENS4_5SM1004TMEM4LOAD26SM100_TMEM_LOAD_32dp32b32xENS4_13SM90_TMA_LOADENS12_INS13_ILi2ELi4ELi3EEES16_NST_INS5_IJS17_S1M_EEENS5_IJS1M_SC_EEEEEEENS4_39AutoVectorizingCopyWithAssumedAlignmentILi128EEENS4_14SM90_TMA_STOREES26_S28_S28_EEEvvEEEEvNT_6ParamsE,@"STO_CUDA_ENTRY STV_DEFAULT"
_ZN7cutlass13device_kernelINS_4gemm6kernel13GemmUniversalIN4cute5tupleIJiiiiEEENS1_10collective13CollectiveMmaINS1_35MainloopSm100TmaUmmaWarpSpecializedILi3ELi2ELi4ENS5_IJNS4_1CILi2EEESB_NSA_ILi1EEEEEEEENS5_IJNSA_ILi128EEENSA_ILi256EEENSA_ILi64EEEEEENS_10bfloat16_tENS5_IJlSC_lEEESJ_SK_NS4_8TiledMMAINS4_8MMA_AtomIJNS4_26SM100_MMA_F16BF16_2x1SM_SSISJ_SJ_fLi128ELi256ELNS4_4UMMA5MajorE0ELSP_0ELNSO_7ScaleInE0ELSQ_0EEEEEENS4_6LayoutINS5_IJSC_SC_SC_EEENS5_IJNSA_ILi0EEESV_SV_EEEEENS5_IJNS4_10UnderscoreESY_SY_EEEEENS4_28SM100_TMA_2SM_LOAD_MULTICASTENS4_14ComposedLayoutINS4_7SwizzleILi3ELi4ELi3EEENS4_18smem_ptr_flag_bitsILi16EEENST_INS5_IJNSA_ILi8EEESH_EEENS5_IJSH_SC_EEEEEEEvNS4_8identityENS4_18SM100_TMA_2SM_LOADES1B_vS1C_EENS_8epilogue10collective18CollectiveEpilogueINS1F_23Sm100TmaWarpSpecializedILi4ELi2ELi32ELb1ELb0EEEJNS5_IJSH_SG_SH_EEENS5_IJNST_ISH_SC_EENST_INS5_IJNSA_ILi32EEESB_EEENS5_IJSC_SF_EEEEEEEESJ_SK_SJ_SK_NS1F_6fusion15FusionCallbacksIS1J_NS1R_17LinearCombinationISJ_fSJ_fLNS_15FloatRoundStyleE2EEES1K_S1Q_JEEENS4_5SM1004TMEM4LOAD26SM100_TMEM_LOAD_32dp32b32xENS4_13SM90_TMA_LOADENS12_INS13_ILi2ELi4ELi3EEES16_NST_INS5_IJS17_S1M_EEENS5_IJS1M_SC_EEEEEEENS4_39AutoVectorizingCopyWithAssumedAlignmentILi128EEENS4_14SM90_TMA_STOREES26_S28_S28_EEEvvEEEEvNT_6ParamsE:
[----:B------:R-:W1:Y:S01]  /*0000*/  LDC R1, c[0x0][0x37c] ;  /* 0x0000df00ff017b82 */ /* 0x000e620000000800 */
[----:B------:R-:W2:Y:S01]  /*0010*/  S2R R95, SR_TID.X ;  /* 0x00000000005f7919 */ /* 0x000ea20000002100 */
[----:B------:R-:W3:Y:S06]  /*0020*/  LDCU.64 UR8, c[0x0][0x890] ;  /* 0x00011200ff0877ac */ /* 0x000eec0008000a00 */
[----:B------:R-:W4:Y:S01]  /*0030*/  S2UR UR4, SR_CgaCtaId ;  /* 0x00000000000479c3 */ /* 0x000f220000008800 */
[----:B------:R-:W-:Y:S02]  /*0040*/  PRMT R80, RZ, 0x7610, R80 ;  /* 0x00007610ff507816 */ /* 0x000fe40000000050 */
[----:B------:R-:W-:Y:S01]  /*0050*/  ELECT P1, URZ, PT ;  /* 0x0000000000ff782f */ /* 0x000fe20003820000 */
[----:B---3--:R-:W-:-:S04]  /*0060*/  UISETP.NE.U32.AND UP0, UPT, UR8, URZ, UPT ;  /* 0x000000ff0800728c */ /* 0x008fc8000bf05070 */
[----:B------:R-:W-:Y:S02]  /*0070*/  UISETP.NE.AND.EX UP0, UPT, UR9, URZ, UPT, UP0 ;  /* 0x000000ff0900728c */ /* 0x000fe4000bf05300 */
[----:B----4-:R-:W-:Y:S02]  /*0080*/  ULOP3.LUT UR47, UR4, 0x1, URZ, 0xc0, !UPT ;  /* 0x00000001042f7892 */ /* 0x010fe4000f8ec0ff */
[----:B------:R-:W-:Y:S01]  /*0090*/  ULOP3.LUT UR46, UR4, 0x1, URZ, 0x3c, !UPT ;  /* 0x00000001042e7892 */ /* 0x000fe2000f8e3cff */
[----:B--2---:R-:W-:-:S05]  /*00a0*/  SHF.R.U32.HI R81, RZ, 0x5, R95 ;  /* 0x00000005ff517819 */ /* 0x004fca000001165f */
[----:B------:R-:W2:Y:S02]  /*00b0*/  SHFL.IDX PT, R0, R81, RZ, 0x1f ;  /* 0x00001fff51007589 */ /* 0x000ea400000e0000 */
[----:B--2---:R-:W-:Y:S01]  /*00c0*/  R2UR UR13, R0 ;  /* 0x00000000000d72ca */ /* 0x004fe200000e0000 */
[----:B-1----:R-:W-:-:S14]  /*00d0*/  BRA.U UP0, `(.L_x_0) ;  /* 0x0000000100307547 */ /* 0x002fdc000b800000 */
[----:B------:R-:W1:Y:S02]  /*00e0*/  LDCU.64 UR4, c[0x0][0x888] ;  /* 0x00011100ff0477ac */ /* 0x000e640008000a00 */
[----:B-1----:R-:W-:-:S04]  /*00f0*/  UISETP.NE.U32.AND UP0, UPT, UR4, URZ, UPT ;  /* 0x000000ff0400728c */ /* 0x002fc8000bf05070 */
[----:B------:R-:W-:-:S09]  /*0100*/  UISETP.NE.AND.EX UP0, UPT, UR5, URZ, UPT, UP0 ;  /* 0x000000ff0500728c */ /* 0x000fd2000bf05300 */
[----:B------:R-:W-:Y:S05]  /*0110*/  BRA.U !UP0, `(.L_x_1) ;  /* 0x0000000108147547 */ /* 0x000fea000b800000 */
[----:B------:R-:W1:Y:S01]  /*0120*/  LDC.64 R2, c[0x0][0x888] ;  /* 0x00022200ff027b82 */ /* 0x000e620000000a00 */
[----:B------:R-:W1:Y:S02]  /*0130*/  LDCU.64 UR4, c[0x0][0x358] ;  /* 0x00006b00ff0477ac */ /* 0x000e640008000a00 */
[----:B-1----:R1:W5:Y:S01]  /*0140*/  LDG.E R41, desc[UR4][R2.64] ;  /* 0x0000000402297981 */ /* 0x002362000c1e1900 */
[----:B------:R-:W-:Y:S01]  /*0150*/  HFMA2 R80, -RZ, RZ, 0, 5.9604644775390625e-08 ;  /* 0x00000001ff507431 */ /* 0x000fe200000001ff */
[----:B------:R-:W-:Y:S05]  /*0160*/  BRA `(.L_x_0) ;  /* 0x00000000000c7947 */ /* 0x000fea0003800000 */
.L_x_1:
[----:B------:R-:W1:Y:S01]  /*0170*/  LDCU UR4, c[0x0][0x880] ;  /* 0x00011000ff0477ac */ /* 0x000e620008000800 */
[----:B------:R-:W-:Y:S01]  /*0180*/  HFMA2 R80, -RZ, RZ, 0, 5.9604644775390625e-08 ;  /* 0x00000001ff507431 */ /* 0x000fe200000001ff */
[----:B-1----:R-:W-:-:S07]  /*0190*/  MOV R41, UR4 ;  /* 0x0000000400297c02 */ /* 0x002fce0008000f00 */
.L_x_0:
[----:B------:R-:W2:Y:S02]  /*01a0*/  LDCU.64 UR4, c[0x0][0x8b0] ;  /* 0x00011600ff0477ac */ /* 0x000ea40008000a00 */
[----:B--2---:R-:W-:-:S04]  /*01b0*/  UISETP.NE.U32.AND UP0, UPT, UR4, URZ, UPT ;  /* 0x000000ff0400728c */ /* 0x004fc8000bf05070 */
[----:B------:R-:W-:-:S09]  /*01c0*/  UISETP.NE.AND.EX UP0, UPT, UR5, URZ, UPT, UP0 ;  /* 0x000000ff0500728c */ /* 0x000fd2000bf05300 */
[----:B------:R-:W-:Y:S05]  /*01d0*/  BRA.U UP0, `(.L_x_2) ;  /* 0x0000000100287547 */ /* 0x000fea000b800000 */
[----:B------:R-:W2:Y:S02]  /*01e0*/  LDCU.64 UR4, c[0x0][0x8a8] ;  /* 0x00011500ff0477ac */ /* 0x000ea40008000a00 */
[----:B--2---:R-:W-:-:S04]  /*01f0*/  UISETP.NE.U32.AND UP0, UPT, UR4, URZ, UPT ;  /* 0x000000ff0400728c */ /* 0x004fc8000bf05070 */
[----:B------:R-:W-:-:S09]  /*0200*/  UISETP.NE.AND.EX UP0, UPT, UR5, URZ, UPT, UP0 ;  /* 0x000000ff0500728c */ /* 0x000fd2000bf05300 */
[----:B------:R-:W-:Y:S05]  /*0210*/  BRA.U !UP0, `(.L_x_3) ;  /* 0x0000000108107547 */ /* 0x000fea000b800000 */
[----:B------:R-:W2:Y:S01]  /*0220*/  LDC.64 R38, c[0x0][0x8a8] ;  /* 0x00022a00ff267b82 */ /* 0x000ea20000000a00 */
[----:B------:R-:W2:Y:S02]  /*0230*/  LDCU.64 UR4, c[0x0][0x358] ;  /* 0x00006b00ff0477ac */ /* 0x000ea40008000a00 */
[----:B--2---:R2:W5:Y:S01]  /*0240*/  LDG.E R38, desc[UR4][R38.64] ;  /* 0x0000000426267981 */ /* 0x004562000c1e1900 */
[----:B------:R-:W-:Y:S05]  /*0250*/  BRA `(.L_x_2) ;  /* 0x0000000000087947 */ /* 0x000fea0003800000 */
.L_x_3:
[----:B------:R-:W2:Y:S02]  /*0260*/  LDCU UR4, c[0x0][0x8a0] ;  /* 0x00011400ff0477ac */ /* 0x000ea40008000800 */
[----:B--2---:R-:W-:Y:S02]  /*0270*/  MOV R38, UR4 ;  /* 0x0000000400267c02 */ /* 0x004fe40008000f00 */
.L_x_2:
[----:B------:R-:W-:Y:S01]  /*0280*/  IMAD.U32 R0, RZ, RZ, UR13 ;  /* 0x0000000dff007e24 */ /* 0x000fe2000f8e00ff */
[----:B------:R-:W-:Y:S04]  /*0290*/  BSSY.RECONVERGENT B0, `(.L_x_4) ;  /* 0x000000c000007945 */ /* 0x000fe80003800200 */
[C---:B------:R-:W-:Y:S02]  /*02a0*/  ISETP.NE.OR P2, PT, R0.reuse, 0x1, !P1 ;  /* 0x000000010000780c */ /* 0x040fe40004f45670 */
[----:B------:R-:W-:-:S11]  /*02b0*/  ISETP.NE.OR P0, PT, R0, 0x3, !P1 ;  /* 0x000000030000780c */ /* 0x000fd60004f05670 */
[----:B------:R-:W-:Y:S05]  /*02c0*/  @P2 BRA `(.L_x_5) ;  /* 0x0000000000202947 */ /* 0x000fea0003800000 */
[----:B------:R-:W3:Y:S02]  /*02d0*/  LDCU.64 UR4, c[0x0][0x348] ;  /* 0x00006900ff0477ac */ /* 0x000ee40008000a00 */
[----:B---3--:R-:W-:Y:S02]  /*02e0*/  UIADD3 UR6, UP1, UPT, UR4, 0x80, URZ ;  /* 0x0000008004067890 */ /* 0x008fe4000ff3e0ff */
[----:B------:R-:W-:Y:S02]  /*02f0*/  UIADD3 UR4, UP0, UPT, UR4, 0x180, URZ ;  /* 0x0000018004047890 */ /* 0x000fe4000ff1e0ff */
[----:B------:R-:W-:Y:S02]  /*0300*/  UIADD3.X UR7, UPT, UPT, URZ, UR5, URZ, UP1, !UPT ;  /* 0x00000005ff077290 */ /* 0x000fe40008ffe4ff */
[----:B------:R-:W-:-:S07]  /*0310*/  UIADD3.X UR5, UPT, UPT, URZ, UR5, URZ, UP0, !UPT ;  /* 0x00000005ff057290 */ /* 0x000fce00087fe4ff */
[----:B------:R3:W-:Y:S02]  /*0320*/  UTMACCTL.PF [UR6] ;  /* 0x00000000060079b9 */ /* 0x0007e40008040000 */
[----:B------:R3:W-:Y:S02]  /*0330*/  UTMACCTL.PF [UR4] ;  /* 0x00000000040079b9 */ /* 0x0007e40008040000 */
[----:B---3--:R-:W-:Y:S01]  /*0340*/  NOP ;  /* 0x0000000000007918 */ /* 0x008fe20000000000 */
.L_x_5:
[----:B------:R-:W-:Y:S05]  /*0350*/  BSYNC.RECONVERGENT B0 ;  /* 0x0000000000007941 */ /* 0x000fea0003800200 */
.L_x_4:
[----:B------:R-:W-:Y:S04]  /*0360*/  BSSY.RECONVERGENT B0, `(.L_x_6) ;  /* 0x000000a000007945 */ /* 0x000fe80003800200 */
        /* <DEDUP_REMOVED lines=9> */
.L_x_7:
[----:B------:R-:W-:Y:S05]  /*0400*/  BSYNC.RECONVERGENT B0 ;  /* 0x0000000000007941 */ /* 0x000fea0003800200 */
.L_x_6:
[----:B------:R-:W3:Y:S01]  /*0410*/  LDCU.64 UR4, c[0x0][0x888] ;  /* 0x00011100ff0477ac */ /* 0x000ee20008000a00 */
[----:B------:R-:W-:Y:S02]  /*0420*/  UISETP.EQ.U32.AND UP1, UPT, UR8, URZ, UPT ;  /* 0x000000ff0800728c */ /* 0x000fe4000bf22070 */
[----:B------:R-:W-:Y:S02]  /*0430*/  UPLOP3.LUT UP3, UPT, UPT, UPT, UPT, 0x80, 0x8 ;  /* 0x000000000008789c */ /* 0x000fe40003f6f070 */
[----:B---3--:R-:W-:-:S04]  /*0440*/  UISETP.NE.U32.AND UP0, UPT, UR4, URZ, UPT ;  /* 0x000000ff0400728c */ /* 0x008fc8000bf05070 */
[----:B------:R-:W-:-:S04]  /*0450*/  UISETP.NE.AND.EX UP0, UPT, UR5, URZ, UPT, UP0 ;  /* 0x000000ff0500728c */ /* 0x000fc8000bf05300 */
[----:B------:R-:W-:-:S04]  /*0460*/  UISETP.EQ.OR.EX UP2, UPT, UR9, URZ, !UP0, UP1 ;  /* 0x000000ff0900728c */ /* 0x000fc8000c742710 */
[----:B------:R-:W-:-:S06]  /*0470*/  UP2UR UR4, UPR, URZ, 0x4 ;  /* 0x00000004ff047883 */ /* 0x000fcc0008000000 */
[----:B------:R-:W-:Y:S01]  /*0480*/  MOV R84, UR4 ;  /* 0x0000000400547c02 */ /* 0x000fe20008000f00 */
[----:B------:R-:W-:Y:S06]  /*0490*/  BRA.U !UP2, `(.L_x_8) ;  /* 0x000000010a207547 */ /* 0x000fec000b800000 */
[----:B------:R-:W-:Y:S01]  /*04a0*/  UISETP.NE.U32.AND UP1, UPT, UR8, URZ, UPT ;  /* 0x000000ff0800728c */ /* 0x000fe2000bf25070 */
[----:B-----5:R-:W-:Y:S01]  /*04b0*/  FSETP.NEU.AND P0, PT, R41, RZ, PT ;  /* 0x000000ff2900720b */ /* 0x020fe20003f0d000 */
[----:B------:R-:W-:Y:S02]  /*04c0*/  USEL UR4, URZ, 0xffffffff, UP0 ;  /* 0xffffffffff047887 */ /* 0x000fe40008000000 */
[----:B------:R-:W-:-:S10]  /*04d0*/  UISETP.NE.AND.EX UP1, UPT, UR9, URZ, UPT, UP1 ;  /* 0x000000ff0900728c */ /* 0x000fd4000bf25310 */
[----:B------:R-:W-:Y:S01]  /*04e0*/  VOTEU.ANY UP0, P0 ;  /* 0x0000000000ff7886 */ /* 0x000fe20000000100 */
[----:B------:R-:W-:-:S04]  /*04f0*/  @!UP1 USEL UR4, URZ, 0xffffffff, UP0 ;  /* 0xffffffffff049887 */ /* 0x000fc80008000000 */
[----:B------:R-:W-:-:S04]  /*0500*/  ULOP3.LUT UR4, UR4, 0x1, URZ, 0xc0, !UPT ;  /* 0x0000000104047892 */ /* 0x000fc8000f8ec0ff */
[----:B------:R-:W-:-:S11]  /*0510*/  UISETP.NE.U32.AND UP3, UPT, UR4, 0x1, UPT ;  /* 0x000000010400788c */ /* 0x000fd6000bf65070 */
.L_x_8:
[----:B------:R-:W3:Y:S01]  /*0520*/  SHFL.IDX PT, R0, R81, RZ, 0x1f ;  /* 0x00001fff51007589 */ /* 0x000ee200000e0000 */
[----:B------:R-:W-:-:S04]  /*0530*/  UISETP.NE.AND UP0, UPT, UR13, 0x2, UPT ;  /* 0x000000020d00788c */ /* 0x000fc8000bf05270 */
[----:B------:R-:W-:Y:S02]  /*0540*/  UISETP.EQ.AND UP1, UPT, UR47, URZ, !UP0 ;  /* 0x000000ff2f00728c */ /* 0x000fe4000c722270 */
[----:B------:R-:W-:-:S04]  /*0550*/  USEL UR53, URZ, 0x1, UP0 ;  /* 0x00000001ff357887 */ /* 0x000fc80008000000 */
[----:B------:R-:W-:Y:S02]  /*0560*/  PLOP3.LUT P3, PT, P1, PT, UP1, 0x80, 0x8 ;  /* 0x000000000008781c */ /* 0x000fe40000f6f018 */
[----:B---3--:R-:W-:-:S13]  /*0570*/  ISETP.NE.AND P0, PT, R0, RZ, PT ;  /* 0x000000ff0000720c */ /* 0x008fda0003f05270 */
[----:B------:R-:W-:Y:S05]  /*0580*/  @P0 BRA `(.L_x_9) ;  /* 0x0000000000500947 */ /* 0x000fea0003800000 */
[----:B------:R-:W3:Y:S01]  /*0590*/  S2UR UR5, SR_CgaCtaId ;  /* 0x00000000000579c3 */ /* 0x000ee20000008800 */
[----:B------:R-:W-:Y:S01]  /*05a0*/  UMOV UR4, 0x400 ;  /* 0x0000040000047882 */ /* 0x000fe20000000000 */
[----:B------:R-:W-:Y:S01]  /*05b0*/  UMOV UR8, 0x1 ;  /* 0x0000000100087882 */ /* 0x000fe20000000000 */
[----:B------:R-:W-:Y:S01]  /*05c0*/  UMOV UR6, 0x2 ;  /* 0x0000000200067882 */ /* 0x000fe20000000000 */
[----:B------:R-:W-:-:S04]  /*05d0*/  UIADD3 UR8, UPT, UPT, -UR8, 0x100000, URZ ;  /* 0x0010000008087890 */ /* 0x000fc8000fffe1ff */
[----:B------:R-:W-:Y:S02]  /*05e0*/  USHF.L.U32 UR9, UR8, 0xb, URZ ;  /* 0x0000000b08097899 */ /* 0x000fe400080006ff */
[----:B------:R-:W-:Y:S02]  /*05f0*/  USHF.L.U32 UR8, UR8, 0x1, URZ ;  /* 0x0000000108087899 */ /* 0x000fe400080006ff */
[----:B------:R-:W-:-:S04]  /*0600*/  UIADD3 UR6, UPT, UPT, -UR6, 0x100000, URZ ;  /* 0x0010000006067890 */ /* 0x000fc8000fffe1ff */
[----:B------:R-:W-:Y:S02]  /*0610*/  USHF.L.U32 UR7, UR6, 0xb, URZ ;  /* 0x0000000b06077899 */ /* 0x000fe400080006ff */
[----:B------:R-:W-:Y:S01]  /*0620*/  USHF.L.U32 UR6, UR6, 0x1, URZ ;  /* 0x0000000106067899 */ /* 0x000fe200080006ff */
[----:B------:R-:W-:Y:S01]  /*0630*/  ELECT P0, URZ, PT ;  /* 0x0000000000ff782f */ /* 0x000fe20003800000 */
[----:B---3--:R-:W-:Y:S01]  /*0640*/  ULEA UR4, UR5, UR4, 0x18 ;  /* 0x0000000405047291 */ /* 0x008fe2000f8ec0ff */
[----:B------:R-:W3:Y:S11]  /*0650*/  FENCE.VIEW.ASYNC.S ;  /* 0x00000000000073c6 */ /* 0x000ef60000000000 */
[----:B---3--:R3:W4:Y:S01]  /*0660*/  SYNCS.EXCH.64 URZ, [UR4], UR8 ;  /* 0x0000000804ff75b2 */ /* 0x0087220008000100 */
[----:B------:R3:W1:Y:S01]  /*0670*/  SYNCS.EXCH.64 URZ, [UR4+0x18], UR6 ;  /* 0x0000180604ff75b2 */ /* 0x0006620008000100 */
[----:B------:R3:W1:Y:S01]  /*0680*/  SYNCS.EXCH.64 URZ, [UR4+0x8], UR8 ;  /* 0x0000080804ff75b2 */ /* 0x0006620008000100 */
[----:B------:R3:W1:Y:S01]  /*0690*/  SYNCS.EXCH.64 URZ, [UR4+0x20], UR6 ;  /* 0x0000200604ff75b2 */ /* 0x0006620008000100 */
[----:B------:R3:W1:Y:S01]  /*06a0*/  SYNCS.EXCH.64 URZ, [UR4+0x10], UR8 ;  /* 0x0000100804ff75b2 */ /* 0x0006620008000100 */
[----:B------:R3:W1:Y:S01]  /*06b0*/  SYNCS.EXCH.64 URZ, [UR4+0x28], UR6 ;  /* 0x0000280604ff75b2 */ /* 0x0006620008000100 */
[----:B------:R-:W-:Y:S01]  /*06c0*/  NOP ;  /* 0x0000000000007918 */ /* 0x000fe20000000000 */
.L_x_9:
[----:B------:R-:W2:Y:S01]  /*06d0*/  SHFL.IDX PT, R0, R81, RZ, 0x1f ;  /* 0x00001fff51007589 */ /* 0x000ea200000e0000 */
[----:B------:R-:W-:Y:S01]  /*06e0*/  NOP ;  /* 0x0000000000007918 */ /* 0x000fe20000000000 */
[----:B--2---:R-:W-:-:S13]  /*06f0*/  ISETP.NE.AND P0, PT, R0, 0x1, PT ;  /* 0x000000010000780c */ /* 0x004fda0003f05270 */
[----:B------:R-:W-:Y:S05]  /*0700*/  @P0 BRA `(.L_x_10) ;  /* 0x0000000000580947 */ /* 0x000fea0003800000 */
[----:B------:R-:W2:Y:S01]  /*0710*/  S2UR UR5, SR_CgaCtaId ;  /* 0x00000000000579c3 */ /* 0x000ea20000008800 */
[----:B---3--:R-:W-:Y:S01]  /*0720*/  UMOV UR4, 0x400 ;  /* 0x0000040000047882 */ /* 0x008fe20000000000 */
        /* <DEDUP_REMOVED lines=9> */
[----:B--2---:R-:W-:Y:S01]  /*07c0*/  ULEA UR4, UR5, UR4, 0x18 ;  /* 0x0000000405047291 */ /* 0x004fe2000f8ec0ff */
[----:B------:R-:W2:Y:S11]  /*07d0*/  FENCE.VIEW.ASYNC.S ;  /* 0x00000000000073c6 */ /* 0x000eb60000000000 */
[----:B--2---:R2:W3:Y:S01]  /*07e0*/  SYNCS.EXCH.64 URZ, [UR4+0x30], UR8 ;  /* 0x0000300804ff75b2 */ /* 0x0044e20008000100 */
[----:B------:R2:W1:Y:S01]  /*07f0*/  SYNCS.EXCH.64 URZ, [UR4+0x50], UR6 ;  /* 0x0000500604ff75b2 */ /* 0x0004620008000100 */
[----:B------:R2:W1:Y:S01]  /*0800*/  SYNCS.EXCH.64 URZ, [UR4+0x38], UR8 ;  /* 0x0000380804ff75b2 */ /* 0x0004620008000100 */
[----:B------:R2:W1:Y:S01]  /*0810*/  SYNCS.EXCH.64 URZ, [UR4+0x58], UR6 ;  /* 0x0000580604ff75b2 */ /* 0x0004620008000100 */
[----:B------:R2:W1:Y:S01]  /*0820*/  SYNCS.EXCH.64 URZ, [UR4+0x40], UR8 ;  /* 0x0000400804ff75b2 */ /* 0x0004620008000100 */
[----:B------:R2:W1:Y:S01]  /*0830*/  SYNCS.EXCH.64 URZ, [UR4+0x60], UR6 ;  /* 0x0000600604ff75b2 */ /* 0x0004620008000100 */
[----:B------:R2:W1:Y:S01]  /*0840*/  SYNCS.EXCH.64 URZ, [UR4+0x48], UR8 ;  /* 0x0000480804ff75b2 */ /* 0x0004620008000100 */
[----:B------:R2:W1:Y:S01]  /*0850*/  SYNCS.EXCH.64 URZ, [UR4+0x68], UR6 ;  /* 0x0000680604ff75b2 */ /* 0x0004620008000100 */
[----:B------:R-:W-:Y:S01]  /*0860*/  NOP ;  /* 0x0000000000007918 */ /* 0x000fe20000000000 */
.L_x_10:
[----:B------:R-:W4:Y:S01]  /*0870*/  SHFL.IDX PT, R0, R81, RZ, 0x1f ;  /* 0x00001fff51007589 */ /* 0x000f2200000e0000 */
[----:B------:R-:W-:Y:S01]  /*0880*/  NOP ;  /* 0x0000000000007918 */ /* 0x000fe20000000000 */
[----:B----4-:R-:W-:-:S13]  /*0890*/  ISETP.NE.AND P0, PT, R0, 0x3, PT ;  /* 0x000000030000780c */ /* 0x010fda0003f05270 */
[----:B------:R-:W-:Y:S05]  /*08a0*/  @P0 BRA `(.L_x_11) ;  /* 0x0000000000300947 */ /* 0x000fea0003800000 */
[----:B--23--:R-:W2:Y:S01]  /*08b0*/  S2UR UR6, SR_CgaCtaId ;  /* 0x00000000000679c3 */ /* 0x00cea20000008800 */
[----:B------:R-:W-:Y:S01]  /*08c0*/  UMOV UR4, 0x400 ;  /* 0x0000040000047882 */ /* 0x000fe20000000000 */
[----:B------:R-:W-:Y:S01]  /*08d0*/  UMOV UR5, 0x20 ;  /* 0x0000002000057882 */ /* 0x000fe20000000000 */
[----:B------:R-:W-:Y:S01]  /*08e0*/  ELECT P0, URZ, PT ;  /* 0x0000000000ff782f */ /* 0x000fe20003800000 */
[----:B--2---:R-:W-:Y:S02]  /*08f0*/  ULEA UR6, UR6, UR4, 0x18 ;  /* 0x0000000406067291 */ /* 0x004fe4000f8ec0ff */
[----:B------:R-:W-:-:S04]  /*0900*/  UIADD3 UR4, UPT, UPT, -UR5, 0x100000, URZ ;  /* 0x0010000005047890 */ /* 0x000fc8000fffe1ff */
[----:B------:R-:W-:Y:S02]  /*0910*/  USHF.L.U32 UR5, UR4, 0xb, URZ ;  /* 0x0000000b04057899 */ /* 0x000fe400080006ff */
[----:B------:R-:W-:Y:S01]  /*0920*/  USHF.L.U32 UR4, UR4, 0x1, URZ ;  /* 0x0000000104047899 */ /* 0x000fe200080006ff */
[----:B------:R-:W2:Y:S11]  /*0930*/  FENCE.VIEW.ASYNC.S ;  /* 0x00000000000073c6 */ /* 0x000eb60000000000 */
[----:B--2---:R4:W2:Y:S01]  /*0940*/  SYNCS.EXCH.64 URZ, [UR6+0x70], UR4 ;  /* 0x0000700406ff75b2 */ /* 0x0048a20008000100 */
[----:B------:R4:W3:Y:S02]  /*0950*/  SYNCS.EXCH.64 URZ, [UR6+0x78], UR4 ;  /* 0x0000780406ff75b2 */ /* 0x0008e40008000100 */
[----:B----4-:R-:W-:Y:S01]  /*0960*/  NOP ;  /* 0x0000000000007918 */ /* 0x010fe20000000000 */
.L_x_11:
[----:B------:R-:W4:Y:S01]  /*0970*/  SHFL.IDX PT, R0, R81, RZ, 0x1f ;  /* 0x00001fff51007589 */ /* 0x000f2200000e0000 */
[----:B------:R-:W-:Y:S01]  /*0980*/  NOP ;  /* 0x0000000000007918 */ /* 0x000fe20000000000 */
[----:B----4-:R-:W-:-:S13]  /*0990*/  ISETP.NE.AND P0, PT, R0, 0x4, PT ;  /* 0x000000040000780c */ /* 0x010fda0003f05270 */
[----:B------:R-:W-:Y:S05]  /*09a0*/  @P0 BRA `(.L_x_12) ;  /* 0x00000000004c0947 */ /* 0x000fea0003800000 */
[----:B------:R-:W4:Y:S01]  /*09b0*/  S2UR UR5, SR_CgaCtaId ;  /* 0x00000000000579c3 */ /* 0x000f220000008800 */
[----:B--23--:R-:W-:Y:S01]  /*09c0*/  UMOV UR4, 0x3a0 ;  /* 0x000003a000047882 */ /* 0x00cfe20000000000 */
[----:B------:R-:W-:Y:S01]  /*09d0*/  UMOV UR6, 0x400 ;  /* 0x0000040000067882 */ /* 0x000fe20000000000 */
[----:B------:R-:W-:Y:S01]  /*09e0*/  USEL UR4, UR4, 0x320, UP3 ;  /* 0x0000032004047887 */ /* 0x000fe20009800000 */
[----:B------:R-:W-:Y:S01]  /*09f0*/  UMOV UR8, 0x1 ;  /* 0x0000000100087882 */ /* 0x000fe20000000000 */
[----:B------:R-:W-:Y:S01]  /*0a00*/  ELECT P0, URZ, PT ;  /* 0x0000000000ff782f */ /* 0x000fe20003800000 */
[----:B------:R-:W-:-:S04]  /*0a10*/  UIADD3 UR8, UPT, UPT, -UR8, 0x100000, URZ ;  /* 0x0010000008087890 */ /* 0x000fc8000fffe1ff */
[----:B------:R-:W-:Y:S02]  /*0a20*/  USHF.L.U32 UR9, UR8, 0xb, URZ ;  /* 0x0000000b08097899 */ /* 0x000fe400080006ff */
[----:B------:R-:W-:Y:S02]  /*0a30*/  USHF.L.U32 UR8, UR8, 0x1, URZ ;  /* 0x0000000108087899 */ /* 0x000fe400080006ff */
[----:B----4-:R-:W-:Y:S02]  /*0a40*/  ULEA UR6, UR5, UR6, 0x18 ;  /* 0x0000000605067291 */ /* 0x010fe4000f8ec0ff */
[----:B------:R-:W-:-:S04]  /*0a50*/  UIADD3 UR4, UPT, UPT, -UR4, 0x100000, URZ ;  /* 0x0010000004047890 */ /* 0x000fc8000fffe1ff */
[----:B------:R-:W-:Y:S02]  /*0a60*/  USHF.L.U32 UR5, UR4, 0xb, URZ ;  /* 0x0000000b04057899 */ /* 0x000fe400080006ff */
[----:B------:R-:W-:Y:S01]  /*0a70*/  USHF.L.U32 UR4, UR4, 0x1, URZ ;  /* 0x0000000104047899 */ /* 0x000fe200080006ff */
[----:B------:R-:W2:Y:S03]  /*0a80*/  FENCE.VIEW.ASYNC.S ;  /* 0x00000000000073c6 */ /* 0x000ea60000000000 */
[----:B--2---:R4:W2:Y:S08]  /*0a90*/  SYNCS.EXCH.64 URZ, [UR6+0x80], UR8 ;  /* 0x0000800806ff75b2 */ /* 0x0048b00008000100 */
[----:B------:R4:W3:Y:S01]  /*0aa0*/  SYNCS.EXCH.64 URZ, [UR6+0x90], UR4 ;  /* 0x0000900406ff75b2 */ /* 0x0008e20008000100 */
[----:B------:R4:W1:Y:S01]  /*0ab0*/  SYNCS.EXCH.64 URZ, [UR6+0x88], UR8 ;  /* 0x0000880806ff75b2 */ /* 0x0008620008000100 */
[----:B------:R4:W1:Y:S02]  /*0ac0*/  SYNCS.EXCH.64 URZ, [UR6+0x98], UR4 ;  /* 0x0000980406ff75b2 */ /* 0x0008640008000100 */
[----:B----4-:R-:W-:Y:S01]  /*0ad0*/  NOP ;  /* 0x0000000000007918 */ /* 0x010fe20000000000 */
.L_x_12:
[----:B------:R-:W4:Y:S01]  /*0ae0*/  SHFL.IDX PT, R0, R81, RZ, 0x1f ;  /* 0x00001fff51007589 */ /* 0x000f2200000e0000 */
[----:B------:R-:W-:Y:S01]  /*0af0*/  NOP ;  /* 0x0000000000007918 */ /* 0x000fe20000000000 */
[----:B----4-:R-:W-:-:S13]  /*0b00*/  ISETP.NE.AND P0, PT, R0, 0x5, PT ;  /* 0x000000050000780c */ /* 0x010fda0003f05270 */
[----:B------:R-:W-:Y:S05]  /*0b10*/  @P0 BRA `(.L_x_13) ;  /* 0x0000000000580947 */ /* 0x000fea0003800000 */
[----:B------:R-:W4:Y:S01]  /*0b20*/  S2UR UR5, SR_CgaCtaId ;  /* 0x00000000000579c3 */ /* 0x000f220000008800 */
[----:B--23--:R-:W-:Y:S01]  /*0b30*/  UMOV UR4, 0x400 ;  /* 0x0000040000047882 */ /* 0x00cfe20000000000 */
        /* <DEDUP_REMOVED lines=9> */
[----:B----4-:R-:W-:Y:S01]  /*0bd0*/  ULEA UR4, UR5, UR4, 0x18 ;  /* 0x0000000405047291 */ /* 0x010fe2000f8ec0ff */
[----:B------:R-:W2:Y:S11]  /*0be0*/  FENCE.VIEW.ASYNC.S ;  /* 0x00000000000073c6 */ /* 0x000eb60000000000 */
[----:B--2---:R4:W2:Y:S01]  /*0bf0*/  SYNCS.EXCH.64 URZ, [UR4+0xa0], UR6 ;  /* 0x0000a00604ff75b2 */ /* 0x0048a20008000100 */
[----:B------:R4:W3:Y:S01]  /*0c00*/  SYNCS.EXCH.64 URZ, [UR4+0xc0], UR8 ;  /* 0x0000c00804ff75b2 */ /* 0x0008e20008000100 */
[----:B------:R4:W1:Y:S01]  /*0c10*/  SYNCS.EXCH.64 URZ, [UR4+0xa8], UR6 ;  /* 0x0000a80604ff75b2 */ /* 0x0008620008000100 */
[----:B------:R4:W1:Y:S01]  /*0c20*/  SYNCS.EXCH.64 URZ, [UR4+0xc8], UR8 ;  /* 0x0000c80804ff75b2 */ /* 0x0008620008000100 */
[----:B------:R4:W1:Y:S01]  /*0c30*/  SYNCS.EXCH.64 URZ, [UR4+0xb0], UR6 ;  /* 0x0000b00604ff75b2 */ /* 0x0008620008000100 */
[----:B------:R4:W1:Y:S01]  /*0c40*/  SYNCS.EXCH.64 URZ, [UR4+0xd0], UR8 ;  /* 0x0000d00804ff75b2 */ /* 0x0008620008000100 */
[----:B------:R4:W1:Y:S01]  /*0c50*/  SYNCS.EXCH.64 URZ, [UR4+0xb8], UR6 ;  /* 0x0000b80604ff75b2 */ /* 0x0008620008000100 */
[----:B------:R4:W1:Y:S02]  /*0c60*/  SYNCS.EXCH.64 URZ, [UR4+0xd8], UR8 ;  /* 0x0000d80804ff75b2 */ /* 0x0008640008000100 */
[----:B----4-:R-:W-:Y:S01]  /*0c70*/  NOP ;  /* 0x0000000000007918 */ /* 0x010fe20000000000 */
.L_x_13:
[----:B------:R-:W4:Y:S01]  /*0c80*/  SHFL.IDX PT, R0, R81, RZ, 0x1f ;  /* 0x00001fff51007589 */ /* 0x000f2200000e0000 */
[----:B------:R-:W-:Y:S01]  /*0c90*/  ISETP.NE.OR P1, PT, RZ, UR13, !P1 ;  /* 0x0000000dff007c0c */ /* 0x000fe2000cf25670 */
[----:B------:R-:W-:Y:S01]  /*0ca0*/  NOP ;  /* 0x0000000000007918 */ /* 0x000fe20000000000 */
[----:B----4-:R-:W-:-:S13]  /*0cb0*/  ISETP.NE.AND P0, PT, R0, 0x3, PT ;  /* 0x000000030000780c */ /* 0x010fda0003f05270 */
[----:B------:R-:W-:Y:S05]  /*0cc0*/  @P0 BRA `(.L_x_14) ;  /* 0x0000000000380947 */ /* 0x000fea0003800000 */
[----:B------:R-:W4:Y:S01]  /*0cd0*/  S2UR UR5, SR_CgaCtaId ;  /* 0x00000000000579c3 */ /* 0x000f220000008800 */
[----:B--23--:R-:W-:Y:S01]  /*0ce0*/  UMOV UR4, 0x400 ;  /* 0x0000040000047882 */ /* 0x00cfe20000000000 */
[----:B------:R-:W-:Y:S01]  /*0cf0*/  UMOV UR6, 0x20 ;  /* 0x0000002000067882 */ /* 0x000fe20000000000 */
[----:B------:R-:W-:Y:S01]  /*0d00*/  ELECT P0, URZ, PT ;  /* 0x0000000000ff782f */ /* 0x000fe20003800000 */
[----:B------:R-:W-:-:S04]  /*0d10*/  UIADD3 UR6, UPT, UPT, -UR6, 0x100000, URZ ;  /* 0x0010000006067890 */ /* 0x000fc8000fffe1ff */
[----:B------:R-:W-:Y:S02]  /*0d20*/  USHF.L.U32 UR7, UR6, 0xb, URZ ;  /* 0x0000000b06077899 */ /* 0x000fe400080006ff */
[----:B------:R-:W-:Y:S02]  /*0d30*/  USHF.L.U32 UR6, UR6, 0x1, URZ ;  /* 0x0000000106067899 */ /* 0x000fe400080006ff */
[----:B----4-:R-:W-:Y:S01]  /*0d40*/  ULEA UR4, UR5, UR4, 0x18 ;  /* 0x0000000405047291 */ /* 0x010fe2000f8ec0ff */
[----:B------:R-:W2:Y:S11]  /*0d50*/  FENCE.VIEW.ASYNC.S ;  /* 0x00000000000073c6 */ /* 0x000eb60000000000 */
[----:B--2---:R4:W2:Y:S01]  /*0d60*/  SYNCS.EXCH.64 URZ, [UR4+0xe0], UR6 ;  /* 0x0000e00604ff75b2 */ /* 0x0048a20008000100 */
[----:B------:R4:W3:Y:S01]  /*0d70*/  SYNCS.EXCH.64 URZ, [UR4+0xf0], UR6 ;  /* 0x0000f00604ff75b2 */ /* 0x0008e20008000100 */
[----:B------:R4:W1:Y:S01]  /*0d80*/  SYNCS.EXCH.64 URZ, [UR4+0xe8], UR6 ;  /* 0x0000e80604ff75b2 */ /* 0x0008620008000100 */
[----:B------:R4:W1:Y:S02]  /*0d90*/  SYNCS.EXCH.64 URZ, [UR4+0xf8], UR6 ;  /* 0x0000f80604ff75b2 */ /* 0x0008640008000100 */
[----:B----4-:R-:W-:Y:S01]  /*0da0*/  NOP ;  /* 0x0000000000007918 */ /* 0x010fe20000000000 */
.L_x_14:
[----:B--23--:R-:W2:Y:S01]  /*0db0*/  S2UR UR7, SR_CgaCtaId ;  /* 0x00000000000779c3 */ /* 0x00cea20000008800 */
[----:B------:R-:W-:Y:S01]  /*0dc0*/  VOTEU.ALL UP0, P1 ;  /* 0x0000000000ff7886 */ /* 0x000fe20000800000 */
[----:B------:R-:W-:Y:S01]  /*0dd0*/  UMOV UR4, 0x20 ;  /* 0x0000002000047882 */ /* 0x000fe20000000000 */
[----:B------:R-:W-:Y:S01]  /*0de0*/  NOP ;  /* 0x0000000000007918 */ /* 0x000fe20000000000 */
[----:B-1----:R-:W-:Y:S01]  /*0df0*/  LOP3.LUT R3, R95, 0x1f, RZ, 0xc0, !PT ;  /* 0x0000001f5f037812 */ /* 0x002fe200078ec0ff */
[----:B------:R-:W-:Y:S01]  /*0e00*/  UISETP.NE.AND UP4, UPT, UR13, URZ, UPT ;  /* 0x000000ff0d00728c */ /* 0x000fe2000bf85270 */
[----:B------:R-:W-:Y:S01]  /*0e10*/  @!UP0 UMOV UR6, 0x400 ;  /* 0x0000040000068882 */ /* 0x000fe20000000000 */
[----:B------:R-:W-:-:S04]  /*0e20*/  @!UP0 UIADD3 UR4, UPT, UPT, -UR4, 0x100000, URZ ;  /* 0x0010000004048890 */ /* 0x000fc8000fffe1ff */
[----:B------:R-:W-:Y:S02]  /*0e30*/  @!UP0 USHF.L.U32 UR5, UR4, 0xb, URZ ;  /* 0x0000000b04058899 */ /* 0x000fe400080006ff */
[----:B------:R-:W-:Y:S02]  /*0e40*/  @!UP0 USHF.L.U32 UR4, UR4, 0x1, URZ ;  /* 0x0000000104048899 */ /* 0x000fe400080006ff */
[----:B--2---:R-:W-:Y:S01]  /*0e50*/  @!UP0 ULEA UR6, UR7, UR6, 0x18 ;  /* 0x0000000607068291 */ /* 0x004fe2000f8ec0ff */
[----:B------:R-:W1:Y:S01]  /*0e60*/  LDCU UR7, c[0x0][0x36c] ;  /* 0x00006d80ff0777ac */ /* 0x000e620008000800 */
[----:B------:R-:W-:Y:S01]  /*0e70*/  VOTEU.ALL UP0, P1 ;  /* 0x0000000000ff7886 */ /* 0x000fe20000800000 */
[----:B------:R-:W2:Y:S09]  /*0e80*/  FENCE.VIEW.ASYNC.S ;  /* 0x00000000000073c6 */ /* 0x000eb20000000000 */
[----:B--2---:R2:W3:Y:S01]  /*0e90*/  @!UP0 SYNCS.EXCH.64 URZ, [UR6+0x100], UR4 ;  /* 0x0001000406ff85b2 */ /* 0x0044e20008000100 */
[----:B-1----:R-:W-:-:S09]  /*0ea0*/  UISETP.EQ.U32.AND UP5, UPT, UR7, 0x1, UPT ;  /* 0x000000010700788c */ /* 0x002fd2000bfa2070 */
[----:B--2---:R-:W-:Y:S05]  /*0eb0*/  BRA.U !UP5, `(.L_x_15) ;  /* 0x000000010d087547 */ /* 0x004fea000b800000 */
[----:B---3--:R-:W-:Y:S01]  /*0ec0*/  UCGABAR_ARV ;  /* 0x00000000000079c7 */ /* 0x008fe20008000000 */
[----:B------:R-:W-:Y:S05]  /*0ed0*/  BRA `(.L_x_16) ;  /* 0x0000000000047947 */ /* 0x000fea0003800000 */
.L_x_15:
[----:B---3--:R-:W-:Y:S01]  /*0ee0*/  NOP ;  /* 0x0000000000007918 */ /* 0x008fe20000000000 */
.L_x_16:
[----:B------:R-:W1:Y:S01]  /*0ef0*/  S2UR UR19, SR_CTAID.X ;  /* 0x00000000001379c3 */ /* 0x000e620000002500 */
[----:B------:R-:W-:-:S05]  /*0f00*/  CS2R.32 R83, SR_CgaSize ;  /* 0x0000000000537805 */ /* 0x000fca0000008a00 */
[----:B------:R-:W-:-:S05]  /*0f10*/  IMAD R83, R83, -0xa0, RZ ;  /* 0xffffff6053537824 */ /* 0x000fca00078e02ff */
[----:B------:R-:W-:-:S14]  /*0f20*/  R2UR UR5, R83 ;  /* 0x00000000530572ca */ /* 0x000fdc00000e0000 */
[----:B------:R-:W2:Y:S01]  /*0f30*/  LDCU UR5, c[0x0][UR5+0x2b0] ;  /* 0x00005600050577ac */ /* 0x000ea20008000800 */
[----:B------:R-:W-:-:S05]  /*0f40*/  CS2R.32 R83, SR_CgaSize ;  /* 0x0000000000537805 */ /* 0x000fca0000008a00 */
[----:B------:R-:W-:-:S05]  /*0f50*/  IMAD R83, R83, -0xa0, RZ ;  /* 0xffffff6053537824 */ /* 0x000fca00078e02ff */
[----:B------:R-:W-:-:S14]  /*0f60*/  R2UR UR4, R83 ;  /* 0x00000000530472ca */ /* 0x000fdc00000e0000 */
[----:B------:R-:W3:Y:S01]  /*0f70*/  LDCU UR4, c[0x0][UR4+0x2b4] ;  /* 0x00005680040477ac */ /* 0x000ee20008000800 */
[----:B------:R-:W4:Y:S01]  /*0f80*/  S2UR UR7, SR_CTAID.Y ;  /* 0x00000000000779c3 */ /* 0x000f220000002600 */
[----:B------:R-:W-:-:S05]  /*0f90*/  CS2R.32 R83, SR_CgaSize ;  /* 0x0000000000537805 */ /* 0x000fca0000008a00 */
[----:B------:R-:W-:-:S05]  /*0fa0*/  IMAD R83, R83, -0xa0, RZ ;  /* 0xffffff6053537824 */ /* 0x000fca00078e02ff */
[----:B------:R-:W-:-:S14]  /*0fb0*/  R2UR UR8, R83 ;  /* 0x00000000530872ca */ /* 0x000fdc00000e0000 */
[----:B------:R-:W3:Y:S01]  /*0fc0*/  LDCU UR8, c[0x0][UR8+0x2a0] ;  /* 0x00005400080877ac */ /* 0x000ee20008000800 */
[----:B------:R-:W-:-:S05]  /*0fd0*/  CS2R.32 R83, SR_CgaSize ;  /* 0x0000000000537805 */ /* 0x000fca0000008a00 */
[----:B------:R-:W-:-:S05]  /*0fe0*/  IMAD R83, R83, -0xa0, RZ ;  /* 0xffffff6053537824 */ /* 0x000fca00078e02ff */
[----:B------:R-:W-:-:S14]  /*0ff0*/  R2UR UR9, R83 ;  /* 0x00000000530972ca */ /* 0x000fdc00000e0000 */
[----:B------:R-:W3:Y:S01]  /*1000*/  LDCU UR9, c[0x0][UR9+0x2a4] ;  /* 0x00005480090977ac */ /* 0x000ee20008000800 */
[----:B------:R-:W3:Y:S01]  /*1010*/  S2UR UR10, SR_CgaCtaId ;  /* 0x00000000000a79c3 */ /* 0x000ee20000008800 */
[----:B------:R-:W-:Y:S01]  /*1020*/  UISETP.GT.U32.AND UP0, UPT, UR47, 0xffff, UPT ;  /* 0x0000ffff2f00788c */ /* 0x000fe2000bf04070 */
[----:B------:R-:W3:Y:S01]  /*1030*/  LDCU UR18, c[0x0][0xb24] ;  /* 0x00016480ff1277ac */ /* 0x000ee20008000800 */
[----:B------:R-:W-:Y:S01]  /*1040*/  UMOV UR27, 0x5 ;  /* 0x00000005001b7882 */ /* 0x000fe20000000000 */
[----:B-1----:R-:W-:-:S04]  /*1050*/  I2FP.F32.U32 R2, UR19 ;  /* 0x0000001300027c45 */ /* 0x002fc80008201000 */
[----:B------:R-:W1:Y:S01]  /*1060*/  S2UR UR36, SR_CTAID.Z ;  /* 0x00000000002479c3 */ /* 0x000e620000002700 */
[----:B------:R-:W1:Y:S01]  /*1070*/  LDCU UR45, c[0x0][0xb24] ;  /* 0x00016480ff2d77ac */ /* 0x000e620008000800 */
[----:B--2---:R-:W-:Y:S01]  /*1080*/  FMUL R2, R2, UR5 ;  /* 0x0000000502027c20 */ /* 0x004fe20008400000 */
[----:B------:R-:W-:Y:S01]  /*1090*/  USEL UR5, UR47, 0xffff, !UP0 ;  /* 0x0000ffff2f057887 */ /* 0x000fe2000c000000 */
[----:B----4-:R-:W-:Y:S01]  /*10a0*/  I2FP.F32.U32 R0, UR7 ;  /* 0x0000000700007c45 */ /* 0x010fe20008201000 */
[----:B------:R-:W2:Y:S03]  /*10b0*/  LDCU UR26, c[0x0][0xb30] ;  /* 0x00016600ff1a77ac */ /* 0x000ea60008000800 */
[----:B------:R-:W4:Y:S01]  /*10c0*/  F2I.U32.TRUNC.NTZ R2, R2 ;  /* 0x0000000200027305 */ /* 0x000f22000020f000 */
[----:B---3--:R-:W-:Y:S01]  /*10d0*/  FMUL R0, R0, UR4 ;  /* 0x0000000400007c20 */ /* 0x008fe20008400000 */
[----:B------:R-:W-:-:S02]  /*10e0*/  ULOP3.LUT UR24, UR5, 0xffff, URZ, 0xc0, !UPT ;  /* 0x0000ffff05187892 */ /* 0x000fc4000f8ec0ff */
[----:B------:R-:W-:Y:S02]  /*10f0*/  USHF.L.U32 UR28, UR10, 0xa, URZ ;  /* 0x0000000a0a1c7899 */ /* 0x000fe400080006ff */
[----:B------:R-:W-:Y:S02]  /*1100*/  UISETP.GE.AND UP2, UPT, UR18, 0x1, UPT ;  /* 0x000000011200788c */ /* 0x000fe4000bf46270 */
[----:B------:R-:W3:Y:S01]  /*1110*/  F2I.U32.TRUNC.NTZ R0, R0 ;  /* 0x0000000000007305 */ /* 0x000ee2000020f000 */
[----:B------:R-:W-:Y:S01]  /*1120*/  UMOV UR32, UR7 ;  /* 0x0000000700207c82 */ /* 0x000fe20008000000 */
[----:B------:R-:W-:Y:S01]  /*1130*/  UMOV UR20, UR19 ;  /* 0x0000001300147c82 */ /* 0x000fe20008000000 */
[----:B----4-:R-:W-:Y:S02]  /*1140*/  R2UR UR4, R2 ;  /* 0x00000000020472ca */ /* 0x010fe400000e0000 */
[----:B------:R-:W-:Y:S02]  /*1150*/  PRMT R2, RZ, 0x7610, R2 ;  /* 0x00007610ff027816 */ /* 0x000fe40000000002 */
[----:B---3--:R-:W-:-:S02]  /*1160*/  R2UR UR6, R0 ;  /* 0x00000000000672ca */ /* 0x008fc400000e0000 */
[----:B------:R-:W-:-:S07]  /*1170*/  PRMT R0, RZ, 0x7610, R0 ;  /* 0x00007610ff007816 */ /* 0x000fce0000000000 */
[----:B------:R-:W-:-:S04]  /*1180*/  UIADD3 UR5, UPT, UPT, -UR4, URZ, URZ ;  /* 0x000000ff04057290 */ /* 0x000fc8000fffe1ff */
[----:B------:R-:W-:Y:S02]  /*1190*/  UIMAD UR5, UR8, UR5, UR19 ;  /* 0x00000005080572a4 */ /* 0x000fe4000f8e0213 */
[----:B------:R-:W-:-:S04]  /*11a0*/  UIADD3 UR4, UPT, UPT, -UR6, URZ, URZ ;  /* 0x000000ff06047290 */ /* 0x000fc8000fffe1ff */
[----:B------:R-:W-:Y:S01]  /*11b0*/  IMAD.U32 R83, RZ, RZ, UR5 ;  /* 0x00000005ff537e24 */ /* 0x000fe2000f8e00ff */
[----:B------:R-:W-:-:S06]  /*11c0*/  UIMAD UR4, UR9, UR4, UR7 ;  /* 0x00000004090472a4 */ /* 0x000fcc000f8e0207 */
[----:B------:R-:W-:Y:S01]  /*11d0*/  IMAD.U32 R82, RZ, RZ, UR4 ;  /* 0x00000004ff527e24 */ /* 0x000fe2000f8e00ff */
[----:B-12---:R-:W-:Y:S06]  /*11e0*/  BRA.U UP4, `(.L_x_17) ;  /* 0x0000000104447547 */ /* 0x006fec000b800000 */
[----:B------:R-:W-:Y:S02]  /*11f0*/  R2UR UR4, R83 ;  /* 0x00000000530472ca */ /* 0x000fe400000e0000 */
[----:B------:R-:W-:-:S11]  /*1200*/  R2UR UR8, R82 ;  /* 0x00000000520872ca */ /* 0x000fd600000e0000 */
[----:B------:R-:W-:Y:S02]  /*1210*/  UISETP.GT.U32.AND UP0, UPT, UR4, 0x1, UPT ;  /* 0x000000010400788c */ /* 0x000fe4000bf04070 */
[----:B------:R-:W-:Y:S02]  /*1220*/  ULOP3.LUT UR4, UR4, 0xfffffffe, URZ, 0xc0, !UPT ;  /* 0xfffffffe04047892 */ /* 0x000fe4000f8ec0ff */
[----:B------:R-:W-:Y:S02]  /*1230*/  UISETP.NE.AND UP1, UPT, UR8, URZ, UP0 ;  /* 0x000000ff0800728c */ /* 0x000fe40008725270 */
[----:B------:R-:W-:Y:S02]  /*1240*/  UISETP.NE.AND UP0, UPT, UR8, 0x1, UP0 ;  /* 0x000000010800788c */ /* 0x000fe40008705270 */
[----:B------:R-:W-:Y:S02]  /*1250*/  USEL UR7, URZ, 0x1, UP1 ;  /* 0x00000001ff077887 */ /* 0x000fe40008800000 */
[----:B------:R-:W-:-:S02]  /*1260*/  USEL UR6, URZ, 0x4, UP0 ;  /* 0x00000004ff067887 */ /* 0x000fc40008000000 */
[----:B------:R-:W-:Y:S02]  /*1270*/  USEL UR5, URZ, 0x2, UP1 ;  /* 0x00000002ff057887 */ /* 0x000fe40008800000 */
[----:B------:R-:W-:Y:S02]  /*1280*/  ULEA UR4, UR8, UR4, 0x1 ;  /* 0x0000000408047291 */ /* 0x000fe4000f8e08ff */
[----:B------:R-:W-:Y:S02]  /*1290*/  USEL UR8, URZ, 0x8, UP0 ;  /* 0x00000008ff087887 */ /* 0x000fe40008000000 */
[----:B------:R-:W-:-:S03]  /*12a0*/  UIADD3 UR5, UPT, UPT, UR5, UR6, UR7 ;  /* 0x0000000605057290 */ /* 0x000fc6000fffe007 */
[----:B------:R-:W-:Y:S01]  /*12b0*/  UMOV UR6, 0x3 ;  /* 0x0000000300067882 */ /* 0x000fe20000000000 */
[----:B------:R-:W-:Y:S02]  /*12c0*/  UIADD3 UR5, UPT, UPT, UR5, UR8, URZ ;  /* 0x0000000805057290 */ /* 0x000fe4000fffe0ff */
[----:B------:R-:W-:-:S04]  /*12d0*/  USHF.L.U32 UR4, UR6, UR4, URZ ;  /* 0x0000000406047299 */ /* 0x000fc800080006ff */
[----:B------:R-:W-:Y:S02]  /*12e0*/  IMAD.U32 R2, RZ, RZ, UR5 ;  /* 0x00000005ff027e24 */ /* 0x000fe4000f8e00ff */
[----:B------:R-:W-:Y:S02]  /*12f0*/  IMAD.U32 R0, RZ, RZ, UR4 ;  /* 0x00000004ff007e24 */ /* 0x000fe4000f8e00ff */
.L_x_17:
[----:B------:R-:W-:Y:S05]  /*1300*/  BRA.U !UP2, `(.L_x_18) ;  /* 0x000000010ad07547 */ /* 0x000fea000b800000 */
[----:B------:R-:W1:Y:S01]  /*1310*/  LDCU.128 UR20, c[0x0][0xb10] ;  /* 0x00016200ff1477ac */ /* 0x000e620008000c00 */
[----:B------:R-:W2:Y:S01]  /*1320*/  LDCU UR12, c[0x0][0x370] ;  /* 0x00006e00ff0c77ac */ /* 0x000ea20008000800 */
[----:B------:R-:W3:Y:S01]  /*1330*/  LDCU UR5, c[0x0][0x374] ;  /* 0x00006e80ff0577ac */ /* 0x000ee20008000800 */
[----:B------:R-:W4:Y:S01]  /*1340*/  LDCU UR25, c[0x0][0xb0c] ;  /* 0x00016180ff1977ac */ /* 0x000f220008000800 */
[----:B------:R-:W4:Y:S01]  /*1350*/  LDCU UR4, c[0x0][0xb20] ;  /* 0x00016400ff0477ac */ /* 0x000f220008000800 */
[----:B------:R-:W4:Y:S01]  /*1360*/  LDCU.64 UR16, c[0x0][0xb28] ;  /* 0x00016500ff1077ac */ /* 0x000f220008000a00 */
[----:B-1----:R-:W-:Y:S02]  /*1370*/  UISETP.NE.AND UP0, UPT, UR22, 0x1, UPT ;  /* 0x000000011600788c */ /* 0x002fe4000bf05270 */
[----:B---3--:R-:W-:Y:S02]  /*1380*/  UIMAD.WIDE.U32 UR6, UR5, UR23, URZ ;  /* 0x00000017050672a5 */ /* 0x008fe4000f8e00ff */
[----:B--2---:R-:W-:-:S02]  /*1390*/  UIMAD.WIDE.U32 UR8, UR12, UR20, URZ ;  /* 0x000000140c0872a5 */ /* 0x004fc4000f8e00ff */
[----:B----4-:R-:W-:Y:S02]  /*13a0*/  UISETP.NE.AND UP1, UPT, UR25, 0x1, UPT ;  /* 0x000000011900788c */ /* 0x010fe4000bf25270 */
[----:B------:R-:W-:Y:S01]  /*13b0*/  UISETP.NE.AND UP2, UPT, UR18, 0x1, UPT ;  /* 0x000000011200788c */ /* 0x000fe2000bf45270 */
[----:B------:R-:W-:Y:S02]  /*13c0*/  UMOV UR6, UR7 ;  /* 0x0000000700067c82 */ /* 0x000fe40008000000 */
[----:B------:R-:W-:Y:S01]  /*13d0*/  UMOV UR8, UR9 ;  /* 0x0000000900087c82 */ /* 0x000fe20008000000 */
[----:B------:R-:W-:Y:S02]  /*13e0*/  @UP0 USHF.R.U32.HI UR5, URZ, UR4, UR6 ;  /* 0x00000004ff050299 */ /* 0x000fe40008011606 */
[----:B------:R-:W-:Y:S02]  /*13f0*/  UIMAD.WIDE.U32 UR14, UR32, UR23, URZ ;  /* 0x00000017200e72a5 */ /* 0x000fe4000f8e00ff */
[----:B------:R-:W-:-:S02]  /*1400*/  UIMAD.WIDE.U32 UR6, UR5, UR16, URZ ;  /* 0x00000010050672a5 */ /* 0x000fc4000f8e00ff */
[----:B------:R-:W-:Y:S02]  /*1410*/  @UP1 USHF.R.U32.HI UR12, URZ, UR21, UR8 ;  /* 0x00000015ff0c1299 */ /* 0x000fe40008011608 */
[----:B------:R-:W-:Y:S02]  /*1420*/  UIMAD.WIDE.U32 UR10, UR19, UR20, URZ ;  /* 0x00000014130a72a5 */ /* 0x000fe4000f8e00ff */
[----:B------:R-:W-:Y:S01]  /*1430*/  UIMAD.WIDE.U32 UR8, UR12, UR16, URZ ;  /* 0x000000100c0872a5 */ /* 0x000fe2000f8e00ff */
[----:B------:R-:W-:Y:S01]  /*1440*/  UMOV UR14, UR15 ;  /* 0x0000000f000e7c82 */ /* 0x000fe20008000000 */
[----:B------:R-:W-:Y:S01]  /*1450*/  UMOV UR6, UR7 ;  /* 0x0000000700067c82 */ /* 0x000fe20008000000 */
[----:B------:R-:W-:Y:S02]  /*1460*/  USHF.R.U32.HI UR14, URZ, UR4, UR14 ;  /* 0x00000004ff0e7299 */ /* 0x000fe4000801160e */
[----:B------:R-:W-:Y:S01]  /*1470*/  @UP2 USHF.R.U32.HI UR5, URZ, UR17, UR6 ;  /* 0x00000011ff052299 */ /* 0x000fe20008011606 */
[----:B------:R-:W-:-:S02]  /*1480*/  UMOV UR10, UR11 ;  /* 0x0000000b000a7c82 */ /* 0x000fc40008000000 */
[----:B------:R-:W-:Y:S01]  /*1490*/  UMOV UR6, UR9 ;  /* 0x0000000900067c82 */ /* 0x000fe20008000000 */
[----:B------:R-:W-:Y:S02]  /*14a0*/  USHF.R.U32.HI UR10, URZ, UR21, UR10 ;  /* 0x00000015ff0a7299 */ /* 0x000fe4000801160a */
[----:B------:R-:W-:Y:S02]  /*14b0*/  @UP2 USHF.R.U32.HI UR12, URZ, UR17, UR6 ;  /* 0x00000011ff0c2299 */ /* 0x000fe40008011606 */
[----:B------:R-:W-:Y:S02]  /*14c0*/  USEL UR4, UR32, UR14, !UP0 ;  /* 0x0000000e20047287 */ /* 0x000fe4000c000000 */
[----:B------:R-:W-:Y:S02]  /*14d0*/  UIMAD UR6, UR5, UR18, URZ ;  /* 0x00000012050672a4 */ /* 0x000fe4000f8e02ff */
[----:B------:R-:W-:Y:S02]  /*14e0*/  USEL UR5, UR19, UR10, !UP1 ;  /* 0x0000000a13057287 */ /* 0x000fe4000c800000 */
[----:B------:R-:W-:-:S02]  /*14f0*/  UIMAD UR8, UR12, UR18, URZ ;  /* 0x000000120c0872a4 */ /* 0x000fc4000f8e02ff */
[----:B------:R-:W-:Y:S02]  /*1500*/  UISETP.GE.AND UP0, UPT, UR4, UR6, UPT ;  /* 0x000000060400728c */ /* 0x000fe4000bf06270 */
[----:B------:R-:W-:Y:S02]  /*1510*/  UIMAD.WIDE.U32 UR6, UR4, UR16, URZ ;  /* 0x00000010040672a5 */ /* 0x000fe4000f8e00ff */
[----:B------:R-:W-:Y:S02]  /*1520*/  UISETP.GE.OR UP0, UPT, UR5, UR8, UP0 ;  /* 0x000000080500728c */ /* 0x000fe40008706670 */
[----:B------:R-:W-:Y:S02]  /*1530*/  UIMAD.WIDE.U32 UR8, UR5, UR16, URZ ;  /* 0x00000010050872a5 */ /* 0x000fe4000f8e00ff */
[----:B------:R-:W-:Y:S02]  /*1540*/  USHF.R.U32.HI UR7, URZ, UR17, UR7 ;  /* 0x00000011ff077299 */ /* 0x000fe40008011607 */
[----:B------:R-:W-:-:S02]  /*1550*/  UIADD3 UR10, UPT, UPT, -UR4, URZ, URZ ;  /* 0x000000ff040a7290 */ /* 0x000fc4000fffe1ff */
[----:B------:R-:W-:Y:S02]  /*1560*/  USEL UR7, UR4, UR7, !UP2 ;  /* 0x0000000704077287 */ /* 0x000fe4000d000000 */
[----:B------:R-:W-:Y:S01]  /*1570*/  UIADD3 UR20, UPT, UPT, -UR5, URZ, URZ ;  /* 0x000000ff05147290 */ /* 0x000fe2000fffe1ff */
[----:B------:R-:W-:Y:S01]  /*1580*/  @!UP0 UMOV UR6, UR9 ;  /* 0x0000000900068c82 */ /* 0x000fe20008000000 */
[----:B------:R-:W-:Y:S02]  /*1590*/  UIADD3 UR8, UPT, UPT, -UR7, URZ, URZ ;  /* 0x000000ff07087290 */ /* 0x000fe4000fffe1ff */
[----:B------:R-:W-:Y:S02]  /*15a0*/  @!UP0 USHF.R.U32.HI UR6, URZ, UR17, UR6 ;  /* 0x00000011ff068299 */ /* 0x000fe40008011606 */
[----:B------:R-:W-:Y:S02]  /*15b0*/  UIMAD UR8, UR18, UR8, UR4 ;  /* 0x00000008120872a4 */ /* 0x000fe4000f8e0204 */
[----:B------:R-:W-:-:S02]  /*15c0*/  @!UP0 USEL UR6, UR5, UR6, !UP2 ;  /* 0x0000000605068287 */ /* 0x000fc4000d000000 */
[----:B------:R-:W-:Y:S02]  /*15d0*/  UIMAD UR32, UR22, UR10, UR32 ;  /* 0x0000000a162072a4 */ /* 0x000fe4000f8e0220 */
[----:B------:R-:W-:Y:S02]  /*15e0*/  @!UP0 UIADD3 UR7, UPT, UPT, UR7, -UR6, URZ ;  /* 0x8000000607078290 */ /* 0x000fe4000fffe0ff */
[----:B------:R-:W-:Y:S02]  /*15f0*/  @!UP0 UIMAD UR6, UR8, UR12, UR6 ;  /* 0x0000000c080682a4 */ /* 0x000fe4000f8e0206 */
[----:B------:R-:W-:Y:S02]  /*1600*/  @!UP0 UIMAD UR4, UR7, UR18, UR5 ;  /* 0x00000012070482a4 */ /* 0x000fe4000f8e0205 */
[----:B------:R-:W-:Y:S02]  /*1610*/  UIMAD UR20, UR25, UR20, UR19 ;  /* 0x00000014191472a4 */ /* 0x000fe4000f8e0213 */
[----:B------:R-:W-:Y:S01]  /*1620*/  UIMAD UR32, UR4, UR22, UR32 ;  /* 0x00000016042072a4 */ /* 0x000fe2000f8e0220 */
[----:B------:R-:W-:-:S02]  /*1630*/  @!UP0 UMOV UR5, UR6 ;  /* 0x0000000600058c82 */ /* 0x000fc40008000000 */
[----:B------:R-:W-:-:S12]  /*1640*/  UIMAD UR20, UR5, UR25, UR20 ;  /* 0x00000019051472a4 */ /* 0x000fd8000f8e0214 */
.L_x_18:
[----:B------:R-:W-:Y:S02]  /*1650*/  UISETP.NE.AND UP1, UPT, UR26, 0x1, UPT ;  /* 0x000000011a00788c */ /* 0x000fe4000bf25270 */
[----:B------:R-:W-:Y:S02]  /*1660*/  UISETP.NE.AND UP0, UPT, UR13, 0x2, UPT ;  /* 0x000000020d00788c */ /* 0x000fe4000bf05270 */
[----:B------:R-:W-:Y:S02]  /*1670*/  ULOP3.LUT UR28, UR28, 0x800, URZ, 0xc0, !UPT ;  /* 0x000008001c1c7892 */ /* 0x000fe4000f8ec0ff */
[----:B------:R-:W-:-:S03]  /*1680*/  USHF.L.U32 UR24, UR27, UR24, URZ ;  /* 0x000000181b187299 */ /* 0x000fc600080006ff */
[----:B------:R-:W-:Y:S09]  /*1690*/  BRA.U UP1, `(.L_x_19) ;  /* 0x0000000101447547 */ /* 0x000ff2000b800000 */
[----:B------:R-:W1:Y:S01]  /*16a0*/  LDCU.128 UR8, c[0x0][0xb10] ;  /* 0x00016200ff0877ac */ /* 0x000e620008000c00 */
[----:B------:R-:W2:Y:S01]  /*16b0*/  LDCU UR12, c[0x0][0xb0c] ;  /* 0x00016180ff0c77ac */ /* 0x000ea20008000800 */
[----:B------:R-:W3:Y:S01]  /*16c0*/  LDCU UR14, c[0x0][0xb20] ;  /* 0x00016400ff0e77ac */ /* 0x000ee20008000800 */
[----:B-1----:R-:W-:Y:S02]  /*16d0*/  UIMAD.WIDE.U32 UR6, UR20, UR8, URZ ;  /* 0x00000008140672a5 */ /* 0x002fe4000f8e00ff */
[----:B------:R-:W-:Y:S02]  /*16e0*/  UIMAD.WIDE.U32 UR4, UR32, UR11, URZ ;  /* 0x0000000b200472a5 */ /* 0x000fe4000f8e00ff */
[----:B--2---:R-:W-:Y:S02]  /*16f0*/  UISETP.NE.AND UP2, UPT, UR12, 0x1, UPT ;  /* 0x000000010c00788c */ /* 0x004fe4000bf45270 */
[----:B------:R-:W-:Y:S01]  /*1700*/  UISETP.NE.AND UP1, UPT, UR10, 0x1, UPT ;  /* 0x000000010a00788c */ /* 0x000fe2000bf25270 */
[----:B------:R-:W-:-:S02]  /*1710*/  UMOV UR6, UR7 ;  /* 0x0000000700067c82 */ /* 0x000fc40008000000 */
[----:B------:R-:W-:Y:S01]  /*1720*/  UMOV UR4, UR5 ;  /* 0x0000000500047c82 */ /* 0x000fe20008000000 */
[----:B------:R-:W-:Y:S02]  /*1730*/  USHF.R.U32.HI UR6, URZ, UR9, UR6 ;  /* 0x00000009ff067299 */ /* 0x000fe40008011606 */
[----:B---3--:R-:W-:Y:S02]  /*1740*/  USHF.R.U32.HI UR4, URZ, UR14, UR4 ;  /* 0x0000000eff047299 */ /* 0x008fe40008011604 */
[----:B------:R-:W-:Y:S02]  /*1750*/  USEL UR5, UR20, UR6, !UP2 ;  /* 0x0000000614057287 */ /* 0x000fe4000d000000 */
[----:B------:R-:W-:-:S04]  /*1760*/  USEL UR4, UR32, UR4, !UP1 ;  /* 0x0000000420047287 */ /* 0x000fc8000c800000 */
[----:B------:R-:W-:Y:S02]  /*1770*/  UIADD3 UR6, UPT, UPT, -UR4, UR5, URZ ;  /* 0x0000000504067290 */ /* 0x000fe4000fffe1ff */
[----:B------:R-:W-:Y:S02]  /*1780*/  UIADD3 UR4, UPT, UPT, UR4, -UR5, URZ ;  /* 0x8000000504047290 */ /* 0x000fe4000fffe0ff */
[----:B------:R-:W-:Y:S02]  /*1790*/  UIMAD UR32, UR6, UR10, UR32 ;  /* 0x0000000a062072a4 */ /* 0x000fe4000f8e0220 */
[----:B------:R-:W-:-:S12]  /*17a0*/  UIMAD UR20, UR4, UR12, UR20 ;  /* 0x0000000c041472a4 */ /* 0x000fd8000f8e0214 */
.L_x_19:
[----:B------:R-:W-:Y:S05]  /*17b0*/  BRA.U !UP5, `(.L_x_20) ;  /* 0x000000010d0c7547 */ /* 0x000fea000b800000 */
[----:B------:R-:W-:Y:S01]  /*17c0*/  UCGABAR_WAIT ;  /* 0x0000000000007dc7 */ /* 0x000fe20008000000 */
[----:B------:R-:W-:Y:S01]  /*17d0*/  CCTL.IVALL ;  /* 0x00000000ff00798f */ /* 0x000fe20002000000 */
[----:B------:R-:W-:Y:S05]  /*17e0*/  BRA `(.L_x_21) ;  /* 0x0000000000047947 */ /* 0x000fea0003800000 */
.L_x_20:
[----:B------:R-:W-:Y:S06]  /*17f0*/  BAR.SYNC.DEFER_BLOCKING 0x0 ;  /* 0x0000000000007b1d */ /* 0x000fec0000010000 */
.L_x_21:
[----:B------:R-:W-:Y:S05]  /*1800*/  BRA.U UP0, `(.L_x_22) ;  /* 0x0000001100cc7547 */ /* 0x000fea000b800000 */
[----:B------:R-:W1:Y:S01]  /*1810*/  LDCU UR6, c[0x0][0x38c] ;  /* 0x00007180ff0677ac */ /* 0x000e620008000800 */
[----:B------:R-:W2:Y:S01]  /*1820*/  S2UR UR9, SR_CgaCtaId ;  /* 0x00000000000979c3 */ /* 0x000ea20000008800 */
[----:B------:R-:W-:Y:S01]  /*1830*/  PLOP3.LUT P1, PT, PT, PT, UP3, 0x80, 0x8 ;  /* 0x000000000008781c */ /* 0x000fe20003f2f038 */
[----:B------:R-:W-:Y:S01]  /*1840*/  IMAD.MOV.U32 R12, RZ, RZ, 0x1 ;  /* 0x00000001ff0c7424 */ /* 0x000fe200078e00ff */
[----:B------:R-:W-:Y:S01]  /*1850*/  UMOV UR8, 0x400 ;  /* 0x0000040000087882 */ /* 0x000fe20000000000 */
[----:B------:R-:W-:Y:S01]  /*1860*/  UISETP.NE.AND UP1, UPT, UR13, URZ, UPT ;  /* 0x000000ff0d00728c */ /* 0x000fe2000bf25270 */
[----:B------:R-:W-:Y:S01]  /*1870*/  ISETP.NE.AND P2, PT, R3, RZ, P3 ;  /* 0x000000ff0300720c */ /* 0x000fe20001f45270 */
[----:B------:R-:W-:Y:S01]  /*1880*/  USHF.L.U32 UR7, UR19, 0x6, URZ ;  /* 0x0000000613077899 */ /* 0x000fe200080006ff */
[----:B------:R-:W-:Y:S01]  /*1890*/  PLOP3.LUT P1, PT, P1, PT, PT, 0x8, 0x80 ;  /* 0x000000000080781c */ /* 0x000fe20000f2e170 */
[----:B------:R-:W-:Y:S01]  /*18a0*/  USHF.L.U32 UR46, UR19, 0x7, URZ ;  /* 0x00000007132e7899 */ /* 0x000fe200080006ff */
[----:B------:R-:W-:Y:S01]  /*18b0*/  CS2R R10, SRZ ;  /* 0x00000000000a7805 */ /* 0x000fe2000001ff00 */
[----:B------:R-:W-:Y:S01]  /*18c0*/  IMAD.MOV.U32 R9, RZ, RZ, RZ ;  /* 0x000000ffff097224 */ /* 0x000fe200078e00ff */
[----:B------:R-:W3:Y:S01]  /*18d0*/  LDCU UR39, c[0x0][0x370] ;  /* 0x00006e00ff2777ac */ /* 0x000ee20008000800 */
[----:B------:R-:W-:Y:S01]  /*18e0*/  IMAD.MOV.U32 R8, RZ, RZ, 0x1 ;  /* 0x00000001ff087424 */ /* 0x000fe200078e00ff */
[----:B------:R-:W4:Y:S01]  /*18f0*/  LDCU.64 UR26, c[0x0][0x348] ;  /* 0x00006900ff1a77ac */ /* 0x000f220008000a00 */
[----:B-1----:R-:W-:-:S02]  /*1900*/  UIADD3 UR5, UPT, UPT, UR6, 0x3f, URZ ;  /* 0x0000003f06057890 */ /* 0x002fc4000fffe0ff */
[----:B------:R-:W-:Y:S02]  /*1910*/  UIADD3 UR47, UPT, UPT, UR6, 0x7e, URZ ;  /* 0x0000007e062f7890 */ /* 0x000fe4000fffe0ff */
[----:B------:R-:W-:Y:S02]  /*1920*/  USHF.R.S32.HI UR4, URZ, 0x1f, UR5 ;  /* 0x0000001fff047899 */ /* 0x000fe40008011405 */
[----:B--2---:R-:W-:Y:S02]  /*1930*/  ULEA UR13, UR9, UR8, 0x18 ;  /* 0x00000008090d7291 */ /* 0x004fe4000f8ec0ff */
[----:B------:R-:W-:Y:S02]  /*1940*/  ULEA.HI UR4, UR4, UR5, URZ, 0x6 ;  /* 0x0000000504047291 */ /* 0x000fe4000f8f30ff */
[----:B------:R-:W-:Y:S02]  /*1950*/  ULOP3.LUT UR5, UR7, 0x40, URZ, 0xc0, !UPT ;  /* 0x0000004007057892 */ /* 0x000fe4000f8ec0ff */
[----:B------:R-:W-:-:S02]  /*1960*/  USHF.R.S32.HI UR41, URZ, 0x6, UR4 ;  /* 0x00000006ff297899 */ /* 0x000fc40008011404 */
[----:B------:R-:W-:Y:S02]  /*1970*/  UIADD3 UR4, UPT, UPT, UR6, -0x1, URZ ;  /* 0xffffffff06047890 */ /* 0x000fe4000fffe0ff */
[----:B------:R-:W-:Y:S02]  /*1980*/  UISETP.LT.U32.AND UP0, UPT, UR41, 0x3, UPT ;  /* 0x000000032900788c */ /* 0x000fe4000bf01070 */
[----:B------:R-:W-:Y:S02]  /*1990*/  UISETP.GE.U32.AND UP2, UPT, UR4, -0x7f, UPT ;  /* 0xffffff810400788c */ /* 0x000fe4000bf46070 */
[----:B------:R-:W-:Y:S02]  /*19a0*/  USEL UR40, UR41, 0x3, UP0 ;  /* 0x0000000329287887 */ /* 0x000fe40008000000 */
[----:B------:R-:W-:Y:S02]  /*19b0*/  ULEA UR30, UR28, UR13, 0x1 ;  /* 0x0000000d1c1e7291 */ /* 0x000fe4000f8e08ff */
[----:B------:R-:W-:Y:S01]  /*19c0*/  UIADD3 UR4, UPT, UPT, UR40, -0x1, URZ ;  /* 0xffffffff28047890 */ /* 0x000fe2000fffe0ff */
[----:B------:R-:W1:Y:S04]  /*19d0*/  LDCU UR38, c[0x0][0x374] ;  /* 0x00006e80ff2677ac */ /* 0x000e680008000800 */
[----:B------:R-:W-:-:S02]  /*19e0*/  @UP2 UIADD3 UR4, UPT, UPT, UR40, URZ, URZ ;  /* 0x000000ff28042290 */ /* 0x000fc4000fffe0ff */
[----:B------:R-:W-:Y:S02]  /*19f0*/  ULOP3.LUT UR46, UR46, 0x80, URZ, 0xc0, !UPT ;  /* 0x000000802e2e7892 */ /* 0x000fe4000f8ec0ff */
[----:B------:R-:W-:Y:S02]  /*1a00*/  USEL UR21, UR53, 0x2, UP1 ;  /* 0x0000000235157887 */ /* 0x000fe40008800000 */
[----:B------:R-:W-:Y:S02]  /*1a10*/  ULEA.HI UR44, UR28, UR5, URZ, 0x1a ;  /* 0x000000051c2c7291 */ /* 0x000fe4000f8fd0ff */
[----:B------:R-:W-:Y:S02]  /*1a20*/  UIADD3 UR30, UPT, UPT, UR30, 0x8400, URZ ;  /* 0x000084001e1e7890 */ /* 0x000fe4000fffe0ff */
[----:B------:R-:W-:Y:S02]  /*1a30*/  UIADD3 UR43, UPT, UPT, UR41, -UR40, URZ ;  /* 0x80000028292b7290 */ /* 0x000fe4000fffe0ff */
[----:B------:R-:W-:-:S02]  /*1a40*/  UIADD3 UR29, UPT, UPT, UR4, 0x1, URZ ;  /* 0x00000001041d7890 */ /* 0x000fc4000fffe0ff */
[----:B------:R-:W-:Y:S01]  /*1a50*/  UIADD3 UR42, UPT, UPT, -UR4, URZ, URZ ;  /* 0x000000ff042a7290 */ /* 0x000fe2000fffe1ff */
[----:B-1-34-:R-:W-:-:S11]  /*1a60*/  UMOV UR6, URZ ;  /* 0x000000ff00067c82 */ /* 0x01afd60008000000 */
.L_x_42:
[----:B-1----:R-:W1:Y:S02]  /*1a70*/  S2UR UR4, SR_CgaCtaId ;  /* 0x00000000000479c3 */ /* 0x002e640000008800 */
[----:B-1----:R-:W-:-:S09]  /*1a80*/  UISETP.NE.AND UP0, UPT, UR4, URZ, UPT ;  /* 0x000000ff0400728c */ /* 0x002fd2000bf05270 */
[----:B------:R-:W-:Y:S05]  /*1a90*/  BRA.U UP0, `(.L_x_23) ;  /* 0x0000000100287547 */ /* 0x000fea000b800000 */
[----:B------:R-:W-:Y:S02]  /*1aa0*/  LEA R0, R9, UR13, 0x3 ;  /* 0x0000000d09007c11 */ /* 0x000fe4000f8e18ff */
[----:B------:R-:W-:-:S04]  /*1ab0*/  SHF.L.U32 R3, R8, 0x1f, RZ ;  /* 0x0000001f08037819 */ /* 0x000fc800000006ff */
[----:B------:R-:W1:Y:S02]  /*1ac0*/  SYNCS.PHASECHK.TRANS64.TRYWAIT P0, [R0+URZ+0xf0], R3 ;  /* 0x0000f003000075a7 */ /* 0x000e6400080011ff */
[----:B-1----:R-:W-:Y:S05]  /*1ad0*/  @!P0 BRA `(.L_x_24) ;  /* 0x0000008000ac8947 */ /* 0x002fea0003800000 */
.L_x_148:
[----:B------:R2:W-:Y:S01]  /*1ae0*/  SYNCS.ARRIVE.TRANS64.A1T0 RZ, [R0+URZ+0xe0], RZ ;  /* 0x0000e0ff00ff79a7 */ /* 0x0005e200081000ff */
[----:B------:R-:W-:-:S05]  /*1af0*/  VIADD R9, R9, 0x1 ;  /* 0x0000000109097836 */ /* 0x000fca0000000000 */
[----:B------:R-:W-:-:S04]  /*1b00*/  ISETP.NE.AND P0, PT, R9, 0x2, PT ;  /* 0x000000020900780c */ /* 0x000fc80003f05270 */
[----:B-1----:R-:W-:Y:S02]  /*1b10*/  SEL R3, RZ, 0x1, P0 ;  /* 0x00000001ff037807 */ /* 0x002fe40000000000 */
[----:B------:R-:W-:Y:S02]  /*1b20*/  SEL R9, R9, RZ, P0 ;  /* 0x000000ff09097207 */ /* 0x000fe40000000000 */
[----:B------:R-:W-:-:S07]  /*1b30*/  LOP3.LUT R8, R8, R3, RZ, 0x3c, !PT ;  /* 0x0000000308087212 */ /* 0x000fce00078e3cff */
.L_x_23:
[----:B------:R-:W-:Y:S01]  /*1b40*/  ULEA UR4, UR6, UR13, 0x3 ;  /* 0x0000000d06047291 */ /* 0x000fe2000f8e18ff */
[----:B--2---:R-:W-:Y:S01]  /*1b50*/  SHF.L.U32 R0, R12, 0x1f, RZ ;  /* 0x0000001f0c007819 */ /* 0x004fe200000006ff */
[----:B------:R-:W-:Y:S02]  /*1b60*/  UISETP.GE.U32.AND UP0, UPT, UR47, 0x7f, UPT ;  /* 0x0000007f2f00788c */ /* 0x000fe4000bf06070 */
[----:B------:R-:W-:Y:S01]  /*1b70*/  ULEA UR11, UR32, UR46, 0x8 ;  /* 0x0000002e200b7291 */ /* 0x000fe2000f8e40ff */
[----:B------:R-:W-:-:S04]  /*1b80*/  UMOV UR7, URZ ;  /* 0x000000ff00077c82 */ /* 0x000fc80008000000 */
[----:B------:R1:W2:Y:S01]  /*1b90*/  SYNCS.PHASECHK.TRANS64.TRYWAIT P0, [UR4+0x18], R0 ;  /* 0x00001800ff0075a7 */ /* 0x0002a20008001104 */
[----:B------:R-:W-:-:S04]  /*1ba0*/  ULEA.HI UR4, UR20, UR20, URZ, 0x1 ;  /* 0x0000001414047291 */ /* 0x000fc8000f8f08ff */
[----:B------:R-:W-:-:S04]  /*1bb0*/  USHF.L.U32 UR4, UR4, 0x6, URZ ;  /* 0x0000000604047899 */ /* 0x000fc800080006ff */
[----:B------:R-:W-:-:S04]  /*1bc0*/  ULOP3.LUT UR35, UR4, 0xffffff80, URZ, 0xc0, !UPT ;  /* 0xffffff8004237892 */ /* 0x000fc8000f8ec0ff */
[----:B------:R-:W-:Y:S01]  /*1bd0*/  UIADD3 UR35, UPT, UPT, UR44, UR35, URZ ;  /* 0x000000232c237290 */ /* 0x000fe2000fffe0ff */
[----:B------:R-:W-:Y:S11]  /*1be0*/  BRA.U !UP0, `(.L_x_25) ;  /* 0x0000000108c87547 */ /* 0x000ff6000b800000 */
[----:B------:R-:W-:Y:S01]  /*1bf0*/  UMOV UR16, UR42 ;  /* 0x0000002a00107c82 */ /* 0x000fe20008000000 */
[----:B------:R-:W-:Y:S01]  /*1c00*/  UMOV UR4, UR6 ;  /* 0x0000000600047c82 */ /* 0x000fe20008000000 */
[----:B------:R-:W-:-:S05]  /*1c10*/  UMOV UR34, URZ ;  /* 0x000000ff00227c82 */ /* 0x000fca0008000000 */
.L_x_31:
[----:B------:R-:W-:Y:S01]  /*1c20*/  ULEA UR33, UR4, UR13, 0x3 ;  /* 0x0000000d04217291 */ /* 0x000fe2000f8e18ff */
[----:B------:R-:W-:Y:S01]  /*1c30*/  @P3 MOV R2, 0xc000 ;  /* 0x0000c00000023802 */ /* 0x000fe20000000f00 */
[----:B--234-:R-:W-:Y:S10]  /*1c40*/  @P0 BRA `(.L_x_26) ;  /* 0x00000000000c0947 */ /* 0x01cff40003800000 */
[----:B------:R-:W-:-:S04]  /*1c50*/  SHF.L.U32 R3, R12, 0x1f, RZ ;  /* 0x0000001f0c037819 */ /* 0x000fc800000006ff */
[----:B------:R-:W2:Y:S02]  /*1c60*/  SYNCS.PHASECHK.TRANS64.TRYWAIT P0, [UR33+0x18], R3 ;  /* 0x00001803ff0075a7 */ /* 0x000ea40008001121 */
[----:B--2---:R-:W-:Y:S05]  /*1c70*/  @!P0 BRA `(.L_x_27) ;  /* 0x0000008000588947 */ /* 0x004fea0003800000 */
.L_x_26:
[----:B------:R2:W-:Y:S01]  /*1c80*/  @P3 SYNCS.ARRIVE.TRANS64 RZ, [UR33], R2 ;  /* 0x00000002ffff39a7 */ /* 0x0005e20008000021 */
[----:B------:R-:W-:Y:S02]  /*1c90*/  ULOP3.LUT UR5, UR21, 0x2, URZ, 0xfc, !UPT ;  /* 0x0000000215057892 */ /* 0x000fe4000f8efcff */
[----:B------:R-:W-:Y:S02]  /*1ca0*/  UIADD3 UR16, UPT, UPT, UR16, 0x1, URZ ;  /* 0x0000000110107890 */ /* 0x000fe4000fffe0ff */
[----:B------:R-:W-:Y:S02]  /*1cb0*/  UISETP.NE.AND UP0, UPT, UR5, 0x2, UPT ;  /* 0x000000020500788c */ /* 0x000fe4000bf05270 */
[----:B------:R-:W-:-:S07]  /*1cc0*/  UISETP.NE.AND UP2, UPT, UR16, 0x1, UPT ;  /* 0x000000011000788c */ /* 0x000fce000bf45270 */
[----:B------:R-:W-:Y:S05]  /*1cd0*/  BRA.U UP0, `(.L_x_28) ;  /* 0x0000000100047547 */ /* 0x000fea000b800000 */
[----:B------:R-:W-:Y:S05]  /*1ce0*/  BPT.TRAP 0x1 ;  /* 0x000000040000795c */ /* 0x000fea0000300000 */
.L_x_28:
[----:B------:R-:W-:Y:S04]  /*1cf0*/  BSSY.RECONVERGENT B0, `(.L_x_29) ;  /* 0x0000003000007945 */ /* 0x000fe80003800200 */
[----:B------:R-:W-:Y:S05]  /*1d00*/  @!P2 BRA `(.L_x_30) ;  /* 0x000000000004a947 */ /* 0x000fea0003800000 */
[----:B------:R-:W-:Y:S05]  /*1d10*/  BPT.TRAP 0x1 ;  /* 0x000000040000795c */ /* 0x000fea0000300000 */
.L_x_30:
[----:B------:R-:W-:Y:S05]  /*1d20*/  BSYNC.RECONVERGENT B0 ;  /* 0x0000000000007941 */ /* 0x000fea0003800200 */
.L_x_29:
[----:B------:R-:W-:Y:S02]  /*1d30*/  UIADD3 UR5, UPT, UPT, UR4, 0x1, URZ ;  /* 0x0000000104057890 */ /* 0x000fe4000fffe0ff */
[----:B------:R-:W-:Y:S02]  /*1d40*/  ULEA UR32, UR4, UR28, 0xc ;  /* 0x0000001c04207291 */ /* 0x000fe4000f8e60ff */
[----:B------:R-:W-:Y:S02]  /*1d50*/  UISETP.NE.AND UP0, UPT, UR5, 0x3, UPT ;  /* 0x000000030500788c */ /* 0x000fe4000bf05270 */
[----:B------:R-:W-:Y:S02]  /*1d60*/  UIADD3 UR14, UP1, UPT, UR26, 0x80, URZ ;  /* 0x000000801a0e7890 */ /* 0x000fe4000ff3e0ff */
[----:B------:R-:W-:Y:S02]  /*1d70*/  USEL UR7, URZ, 0x1, UP0 ;  /* 0x00000001ff077887 */ /* 0x000fe40008000000 */
[----:B------:R-:W-:-:S02]  /*1d80*/  USEL UR6, UR5, URZ, UP0 ;  /* 0x000000ff05067287 */ /* 0x000fc40008000000 */
[----:B------:R-:W-:Y:S02]  /*1d90*/  ULEA UR8, UR4, UR13, 0xe ;  /* 0x0000000d04087291 */ /* 0x000fe4000f8e70ff */
[----:B------:R-:W-:Y:S01]  /*1da0*/  ULEA UR5, UR6, UR13, 0x3 ;  /* 0x0000000d06057291 */ /* 0x000fe2000f8e18ff */
[----:B------:R-:W-:Y:S01]  /*1db0*/  LOP3.LUT R12, R12, UR7, RZ, 0x3c, !PT ;  /* 0x000000070c0c7c12 */ /* 0x000fe2000f8e3cff */
[----:B------:R-:W-:Y:S02]  /*1dc0*/  ULEA UR32, UR32, UR13, 0x1 ;  /* 0x0000000d20207291 */ /* 0x000fe4000f8e08ff */
[----:B------:R-:W-:Y:S01]  /*1dd0*/  UIADD3 UR4, UP0, UPT, UR26, 0x180, URZ ;  /* 0x000001801a047890 */ /* 0x000fe2000ff1e0ff */
[----:B-1----:R-:W-:Y:S01]  /*1de0*/  SHF.L.U32 R0, R12, 0x1f, RZ ;  /* 0x0000001f0c007819 */ /* 0x002fe200000006ff */
[----:B------:R-:W-:Y:S02]  /*1df0*/  ULOP3.LUT UR33, UR33, 0xfefffff8, URZ, 0xc0, !UPT ;  /* 0xfefffff821217892 */ /* 0x000fe4000f8ec0ff */
[----:B------:R-:W-:Y:S01]  /*1e00*/  UIADD3.X UR15, UPT, UPT, URZ, UR27, URZ, UP1, !UPT ;  /* 0x0000001bff0f7290 */ /* 0x000fe20008ffe4ff */
[----:B------:R3:W4:Y:S01]  /*1e10*/  SYNCS.PHASECHK.TRANS64.TRYWAIT P0, [UR5+0x18], R0 ;  /* 0x00001800ff0075a7 */ /* 0x0007220008001105 */
[----:B------:R-:W-:-:S02]  /*1e20*/  UIADD3 UR32, UPT, UPT, UR32, 0x8400, URZ ;  /* 0x0000840020207890 */ /* 0x000fc4000fffe0ff */
[----:B------:R-:W-:Y:S02]  /*1e30*/  UPRMT UR7, URZ, 0x5410, UR24 ;  /* 0x00005410ff077896 */ /* 0x000fe40008000018 */
[----:B------:R-:W-:Y:S02]  /*1e40*/  UIADD3 UR8, UPT, UPT, UR8, 0xe400, URZ ;  /* 0x0000e40008087890 */ /* 0x000fe4000fffe0ff */
[----:B------:R-:W-:Y:S01]  /*1e50*/  UIADD3.X UR5, UPT, UPT, URZ, UR27, URZ, UP0, !UPT ;  /* 0x0000001bff057290 */ /* 0x000fe200087fe4ff */
[----:B------:R-:W-:Y:S01]  /*1e60*/  UMOV UR18, 0x0 ;  /* 0x0000000000127882 */ /* 0x000fe20000000000 */
[----:B------:R-:W-:Y:S01]  /*1e70*/  UMOV UR19, 0x10000000 ;  /* 0x1000000000137882 */ /* 0x000fe20000000000 */
[----:B------:R-:W-:Y:S01]  /*1e80*/  UMOV UR10, UR34 ;  /* 0x00000022000a7c82 */ /* 0x000fe20008000000 */
[----:B------:R-:W-:Y:S01]  /*1e90*/  UMOV UR12, UR36 ;  /* 0x00000024000c7c82 */ /* 0x000fe20008000000 */
[----:B------:R-:W-:Y:S01]  /*1ea0*/  UMOV UR9, UR33 ;  /* 0x0000002100097c82 */ /* 0x000fe20008000000 */
[----:B------:R1:W-:Y:S03]  /*1eb0*/  UTMALDG.3D.MULTICAST.2CTA [UR32], [UR14], UR7, desc[UR18] ;  /* 0x000012200e0073b4 */ /* 0x0003e60008211807 */
[----:B------:R2:W-:Y:S01]  /*1ec0*/  UTMALDG.3D.2CTA [UR8], [UR4], desc[UR18] ;  /* 0x00001208040075b4 */ /* 0x0005e20008211000 */
[----:B-1----:R-:W-:Y:S01]  /*1ed0*/  UIADD3 UR34, UPT, UPT, UR34, 0x40, URZ ;  /* 0x0000004022227890 */ /* 0x002fe2000fffe0ff */
[----:B------:R-:W-:Y:S01]  /*1ee0*/  UMOV UR7, UR29 ;  /* 0x0000001d00077c82 */ /* 0x000fe20008000000 */
[----:B--2---:R-:W-:Y:S01]  /*1ef0*/  UMOV UR4, UR6 ;  /* 0x0000000600047c82 */ /* 0x004fe20008000000 */
[----:B------:R-:W-:Y:S09]  /*1f00*/  BRA.U UP2, `(.L_x_31) ;  /* 0xfffffffd02447547 */ /* 0x000ff2000b83ffff */
.L_x_25:
[----:B------:R-:W-:Y:S01]  /*1f10*/  ULEA UR4, UR6, UR13, 0x3 ;  /* 0x0000000d06047291 */ /* 0x000fe2000f8e18ff */
[----:B-1-3--:R-:W-:Y:S01]  /*1f20*/  SHF.L.U32 R0, R12, 0x1f, RZ ;  /* 0x0000001f0c007819 */ /* 0x00afe200000006ff */
[----:B------:R-:W-:Y:S01]  /*1f30*/  @!P1 SYNCS.ARRIVE.TRANS64.A1T0 RZ, [UR13+0x78], RZ ;  /* 0x000078ffffff99a7 */ /* 0x000fe2000810000d */
[----:B------:R-:W-:-:S06]  /*1f40*/  UISETP.GT.AND UP0, UPT, UR41, UR40, UPT ;  /* 0x000000282900728c */ /* 0x000fcc000bf04270 */
[----:B--2-4-:R1:W2:Y:S03]  /*1f50*/  SYNCS.PHASECHK.TRANS64.TRYWAIT P0, [UR4+0x18], R0 ;  /* 0x00001800ff0075a7 */ /* 0x0142a60008001104 */
[----:B------:R-:W-:Y:S05]  /*1f60*/  BRA.U !UP0, `(.L_x_32) ;  /* 0x0000000108c07547 */ /* 0x000fea000b800000 */
[----:B------:R-:W-:Y:S01]  /*1f70*/  UIADD3 UR25, UPT, UPT, UR43, UR7, URZ ;  /* 0x000000072b197290 */ /* 0x000fe2000fffe0ff */
[----:B------:R-:W-:-:S11]  /*1f80*/  UMOV UR4, UR6 ;  /* 0x0000000600047c82 */ /* 0x000fd60008000000 */
.L_x_38:
[----:B------:R-:W-:Y:S01]  /*1f90*/  ULEA UR17, UR4, UR13, 0x3 ;  /* 0x0000000d04117291 */ /* 0x000fe2000f8e18ff */
[----:B--2---:R-:W-:Y:S01]  /*1fa0*/  @P3 MOV R2, 0xc000 ;  /* 0x0000c00000023802 */ /* 0x004fe20000000f00 */
[----:B--2-4-:R-:W-:Y:S10]  /*1fb0*/  @P0 BRA `(.L_x_33) ;  /* 0x00000000000c0947 */ /* 0x014ff40003800000 */
[----:B------:R-:W-:-:S04]  /*1fc0*/  SHF.L.U32 R3, R12, 0x1f, RZ ;  /* 0x0000001f0c037819 */ /* 0x000fc800000006ff */
[----:B------:R-:W2:Y:S02]  /*1fd0*/  SYNCS.PHASECHK.TRANS64.TRYWAIT P0, [UR17+0x18], R3 ;  /* 0x00001803ff0075a7 */ /* 0x000ea40008001111 */
[----:B--2---:R-:W-:Y:S05]  /*1fe0*/  @!P0 BRA `(.L_x_34) ;  /* 0x0000007c00948947 */ /* 0x004fea0003800000 */
.L_x_33:
[----:B------:R2:W-:Y:S01]  /*1ff0*/  @P3 SYNCS.ARRIVE.TRANS64 RZ, [UR17], R2 ;  /* 0x00000002ffff39a7 */ /* 0x0005e20008000011 */
[----:B------:R-:W-:-:S04]  /*2000*/  ULOP3.LUT UR5, UR21, 0x2, URZ, 0xfc, !UPT ;  /* 0x0000000215057892 */ /* 0x000fc8000f8efcff */
[----:B------:R-:W-:-:S09]  /*2010*/  UISETP.NE.AND UP0, UPT, UR5, 0x2, UPT ;  /* 0x000000020500788c */ /* 0x000fd2000bf05270 */
[----:B------:R-:W-:Y:S05]  /*2020*/  BRA.U UP0, `(.L_x_35) ;  /* 0x0000000100047547 */ /* 0x000fea000b800000 */
[----:B------:R-:W-:Y:S05]  /*2030*/  BPT.TRAP 0x1 ;  /* 0x000000040000795c */ /* 0x000fea0000300000 */
.L_x_35:
[----:B------:R-:W-:Y:S04]  /*2040*/  BSSY.RECONVERGENT B0, `(.L_x_36) ;  /* 0x0000003000007945 */ /* 0x000fe80003800200 */
[----:B------:R-:W-:Y:S05]  /*2050*/  @!P2 BRA `(.L_x_37) ;  /* 0x000000000004a947 */ /* 0x000fea0003800000 */
[----:B------:R-:W-:Y:S05]  /*2060*/  BPT.TRAP 0x1 ;  /* 0x000000040000795c */ /* 0x000fea0000300000 */
.L_x_37:
[----:B------:R-:W-:Y:S05]  /*2070*/  BSYNC.RECONVERGENT B0 ;  /* 0x0000000000007941 */ /* 0x000fea0003800200 */
.L_x_36:
[----:B------:R-:W-:Y:S02]  /*2080*/  UIADD3 UR5, UPT, UPT, UR4, 0x1, URZ ;  /* 0x0000000104057890 */ /* 0x000fe4000fffe0ff */
[----:B------:R-:W-:Y:S02]  /*2090*/  UIADD3 UR14, UP1, UPT, UR26, 0x80, URZ ;  /* 0x000000801a0e7890 */ /* 0x000fe4000ff3e0ff */
[----:B------:R-:W-:Y:S02]  /*20a0*/  UISETP.NE.AND UP0, UPT, UR5, 0x3, UPT ;  /* 0x000000030500788c */ /* 0x000fe4000bf05270 */
[----:B------:R-:W-:Y:S02]  /*20b0*/  ULEA UR16, UR4, UR30, 0xd ;  /* 0x0000001e04107291 */ /* 0x000fe4000f8e68ff */
[----:B------:R-:W-:Y:S02]  /*20c0*/  USEL UR8, URZ, 0x1, UP0 ;  /* 0x00000001ff087887 */ /* 0x000fe40008000000 */
[----:B------:R-:W-:-:S02]  /*20d0*/  USEL UR6, UR5, URZ, UP0 ;  /* 0x000000ff05067287 */ /* 0x000fc40008000000 */
[----:B------:R-:W-:Y:S02]  /*20e0*/  UIADD3 UR22, UP0, UPT, UR26, 0x180, URZ ;  /* 0x000001801a167890 */ /* 0x000fe4000ff1e0ff */
[----:B------:R-:W-:Y:S01]  /*20f0*/  LOP3.LUT R12, R12, UR8, RZ, 0x3c, !PT ;  /* 0x000000080c0c7c12 */ /* 0x000fe2000f8e3cff */
[----:B------:R-:W-:Y:S02]  /*2100*/  ULEA UR8, UR4, UR13, 0xe ;  /* 0x0000000d04087291 */ /* 0x000fe4000f8e70ff */
[----:B------:R-:W-:Y:S01]  /*2110*/  ULEA UR5, UR6, UR13, 0x3 ;  /* 0x0000000d06057291 */ /* 0x000fe2000f8e18ff */
[----:B-1----:R-:W-:Y:S01]  /*2120*/  SHF.L.U32 R0, R12, 0x1f, RZ ;  /* 0x0000001f0c007819 */ /* 0x002fe200000006ff */
[----:B------:R-:W-:Y:S02]  /*2130*/  USHF.L.U32 UR18, UR7, 0x6, URZ ;  /* 0x0000000607127899 */ /* 0x000fe400080006ff */
[----:B------:R-:W-:Y:S02]  /*2140*/  ULOP3.LUT UR17, UR17, 0xfefffff8, URZ, 0xc0, !UPT ;  /* 0xfefffff811117892 */ /* 0x000fe4000f8ec0ff */
[----:B------:R-:W-:-:S02]  /*2150*/  UIADD3.X UR15, UPT, UPT, URZ, UR27, URZ, UP1, !UPT ;  /* 0x0000001bff0f7290 */ /* 0x000fc40008ffe4ff */
[----:B------:R-:W-:Y:S01]  /*2160*/  UPRMT UR4, URZ, 0x5410, UR24 ;  /* 0x00005410ff047896 */ /* 0x000fe20008000018 */
[----:B------:R3:W4:Y:S01]  /*2170*/  SYNCS.PHASECHK.TRANS64.TRYWAIT P0, [UR5+0x18], R0 ;  /* 0x00001800ff0075a7 */ /* 0x0007220008001105 */
[----:B------:R-:W-:Y:S02]  /*2180*/  UIADD3 UR8, UPT, UPT, UR8, 0xe400, URZ ;  /* 0x0000e40008087890 */ /* 0x000fe4000fffe0ff */
[----:B------:R-:W-:Y:S01]  /*2190*/  UIADD3.X UR23, UPT, UPT, URZ, UR27, URZ, UP0, !UPT ;  /* 0x0000001bff177290 */ /* 0x000fe200087fe4ff */
[----:B------:R-:W-:Y:S01]  /*21a0*/  UMOV UR32, 0x0 ;  /* 0x0000000000207882 */ /* 0x000fe20000000000 */
[----:B------:R-:W-:Y:S01]  /*21b0*/  UMOV UR33, 0x10000000 ;  /* 0x1000000000217882 */ /* 0x000fe20000000000 */
[----:B------:R-:W-:Y:S01]  /*21c0*/  UMOV UR19, UR35 ;  /* 0x0000002300137c82 */ /* 0x000fe20008000000 */
[----:B------:R-:W-:Y:S01]  /*21d0*/  UMOV UR20, UR36 ;  /* 0x0000002400147c82 */ /* 0x000fe20008000000 */
[----:B------:R-:W-:Y:S01]  /*21e0*/  UMOV UR12, UR36 ;  /* 0x00000024000c7c82 */ /* 0x000fe20008000000 */
[----:B------:R-:W-:Y:S01]  /*21f0*/  UMOV UR9, UR17 ;  /* 0x0000001100097c82 */ /* 0x000fe20008000000 */
[----:B------:R-:W-:Y:S01]  /*2200*/  UMOV UR10, UR18 ;  /* 0x00000012000a7c82 */ /* 0x000fe20008000000 */
[----:B------:R1:W-:Y:S01]  /*2210*/  UTMALDG.3D.MULTICAST.2CTA [UR16], [UR14], UR4, desc[UR32] ;  /* 0x000020100e0073b4 */ /* 0x0003e20008211804 */
[----:B------:R-:W-:-:S04]  /*2220*/  UIADD3 UR7, UPT, UPT, UR7, 0x1, URZ ;  /* 0x0000000107077890 */ /* 0x000fc8000fffe0ff */
[----:B------:R-:W-:Y:S01]  /*2230*/  UISETP.NE.AND UP0, UPT, UR7, UR25, UPT ;  /* 0x000000190700728c */ /* 0x000fe2000bf05270 */
[----:B------:R3:W-:Y:S01]  /*2240*/  UTMALDG.3D.2CTA [UR8], [UR22], desc[UR32] ;  /* 0x00002008160075b4 */ /* 0x0007e20008211000 */
[----:B-1----:R-:W-:-:S07]  /*2250*/  UMOV UR4, UR6 ;  /* 0x0000000600047c82 */ /* 0x002fce0008000000 */
[----:B---3--:R-:W-:Y:S05]  /*2260*/  BRA.U UP0, `(.L_x_38) ;  /* 0xfffffffd00487547 */ /* 0x008fea000b83ffff */
.L_x_32:
[C---:B------:R-:W-:Y:S01]  /*2270*/  LEA R3, R11.reuse, UR13, 0x3 ;  /* 0x0000000d0b037c11 */ /* 0x040fe2000f8e18ff */
[----:B------:R-:W-:Y:S01]  /*2280*/  NOP ;  /* 0x0000000000007918 */ /* 0x000fe20000000000 */
[----:B-1----:R-:W-:Y:S02]  /*2290*/  SHF.L.U32 R0, R10, 0x1f, RZ ;  /* 0x0000001f0a007819 */ /* 0x002fe400000006ff */
[----:B------:R-:W-:Y:S02]  /*22a0*/  LEA R5, R11, UR13, 0x4 ;  /* 0x0000000d0b057c11 */ /* 0x000fe4000f8e20ff */
[----:B--2-4-:R-:W1:Y:S02]  /*22b0*/  SYNCS.PHASECHK.TRANS64.TRYWAIT P0, [R3+URZ+0x80], R0 ;  /* 0x00008000030075a7 */ /* 0x014e6400080011ff */
[----:B-1----:R-:W-:Y:S05]  /*22c0*/  @!P0 BRA `(.L_x_39) ;  /* 0x0000007800f48947 */ /* 0x002fea0003800000 */
.L_x_151:
[----:B------:R-:W2:Y:S01]  /*22d0*/  LDS.128 R4, [R5+0x110] ;  /* 0x0001100005047984 */ /* 0x000ea20000000c00 */
[----:B------:R-:W-:Y:S01]  /*22e0*/  UISETP.GE.AND UP0, UPT, UR45, 0x1, UPT ;  /* 0x000000012d00788c */ /* 0x000fe2000bf06270 */
[----:B------:R-:W-:Y:S01]  /*22f0*/  @!PT LDS RZ, [RZ] ;  /* 0x00000000fffff984 */ /* 0x000fe20000000800 */
[----:B------:R-:W-:Y:S01]  /*2300*/  @!PT LDS RZ, [RZ] ;  /* 0x00000000fffff984 */ /* 0x000fe20000000800 */
[----:B------:R-:W-:Y:S01]  /*2310*/  @!PT LDS RZ, [RZ] ;  /* 0x00000000fffff984 */ /* 0x000fe20000000800 */
[----:B------:R-:W-:Y:S01]  /*2320*/  @!PT LDS RZ, [RZ] ;  /* 0x00000000fffff984 */ /* 0x000fe20000000800 */
[----:B------:R3:W-:Y:S06]  /*2330*/  MEMBAR.ALL.CTA ;  /* 0x0000000000007992 */ /* 0x0007ec0000008000 */
[----:B---3--:R-:W3:Y:S01]  /*2340*/  FENCE.VIEW.ASYNC.S ;  /* 0x00000000000073c6 */ /* 0x008ee20000000000 */
[----:B--2---:R-:W-:-:S13]  /*2350*/  LOP3.LUT P0, RZ, R6, 0x1, RZ, 0xc0, !PT ;  /* 0x0000000106ff7812 */ /* 0x004fda000780c0ff */
[----:B---3--:R-:W-:Y:S01]  /*2360*/  VOTEU.ANY UP1, P0 ;  /* 0x0000000000ff7886 */ /* 0x008fe20000020100 */
[----:B------:R-:W-:-:S13]  /*2370*/  PLOP3.LUT P0, PT, PT, PT, UP1, 0x80, 0x8 ;  /* 0x000000000008781c */ /* 0x000fda0003f0f018 */
[----:B-1----:R-:W-:Y:S02]  /*2380*/  @P0 LOP3.LUT R0, R5, 0xffff, RZ, 0xc0, !PT ;  /* 0x0000ffff05000812 */ /* 0x002fe400078ec0ff */
[----:B------:R-:W-:Y:S02]  /*2390*/  @P0 MOV R2, R4 ;  /* 0x0000000400020202 */ /* 0x000fe40000000f00 */
[----:B------:R-:W-:Y:S01]  /*23a0*/  @P0 R2UR UR5, R0 ;  /* 0x00000000000502ca */ /* 0x000fe200000e0000 */
[----:B------:R-:W-:Y:S01]  /*23b0*/  VIADD R0, R3, 0x90 ;  /* 0x0000009003007836 */ /* 0x000fe20000000000 */
[----:B------:R-:W-:Y:S02]  /*23c0*/  @P0 SHF.R.U32.HI R4, RZ, 0x10, R5 ;  /* 0x00000010ff040819 */ /* 0x000fe40000011605 */
[----:B------:R-:W-:Y:S02]  /*23d0*/  @P0 R2UR UR7, R2 ;  /* 0x00000000020702ca */ /* 0x000fe400000e0000 */
[----:B------:R-:W-:-:S02]  /*23e0*/  PRMT R0, RZ, 0x654, R0 ;  /* 0x00000654ff007816 */ /* 0x000fc40000000000 */
[----:B------:R-:W-:Y:S02]  /*23f0*/  @P0 R2UR UR4, R4 ;  /* 0x00000000040402ca */ /* 0x000fe400000e0000 */
[----:B------:R1:W-:Y:S03]  /*2400*/  SYNCS.ARRIVE.TRANS64.RED.A1T0 RZ, [R0+URZ], RZ ;  /* 0x000000ff00ff79a7 */ /* 0x0003e600081004ff */
[----:B------:R-:W-:-:S04]  /*2410*/  @UP1 UMOV UR31, UR5 ;  /* 0x00000005001f1c82 */ /* 0x000fc80008000000 */
[----:B------:R-:W-:-:S04]  /*2420*/  @UP1 UMOV UR37, UR7 ;  /* 0x0000000700251c82 */ /* 0x000fc80008000000 */
[----:B------:R-:W-:Y:S01]  /*2430*/  @UP1 UMOV UR36, UR4 ;  /* 0x0000000400241c82 */ /* 0x000fe20008000000 */
[----:B------:R-:W-:Y:S05]  /*2440*/  BRA.U !UP0, `(.L_x_40) ;  /* 0x0000000108d47547 */ /* 0x000fea000b800000 */
[----:B------:R-:W2:Y:S01]  /*2450*/  LDCU.128 UR16, c[0x0][0xb10] ;  /* 0x00016200ff1077ac */ /* 0x000ea20008000c00 */
[----:B------:R-:W3:Y:S01]  /*2460*/  LDCU UR12, c[0x0][0xb20] ;  /* 0x00016400ff0c77ac */ /* 0x000ee20008000800 */
[----:B------:R-:W4:Y:S01]  /*2470*/  LDCU UR20, c[0x0][0xb0c] ;  /* 0x00016180ff1477ac */ /* 0x000f220008000800 */
[----:B------:R-:W1:Y:S01]  /*2480*/  LDCU.64 UR8, c[0x0][0xb28] ;  /* 0x00016500ff0877ac */ /* 0x000e620008000a00 */
[----:B------:R-:W-:Y:S02]  /*2490*/  UISETP.NE.AND UP3, UPT, UR45, 0x1, UPT ;  /* 0x000000012d00788c */ /* 0x000fe4000bf65270 */
[----:B--2---:R-:W-:Y:S02]  /*24a0*/  UIMAD.WIDE.U32 UR10, UR38, UR19, URZ ;  /* 0x00000013260a72a5 */ /* 0x004fe4000f8e00ff */
[----:B------:R-:W-:Y:S02]  /*24b0*/  UIMAD.WIDE.U32 UR4, UR39, UR16, URZ ;  /* 0x00000010270472a5 */ /* 0x000fe4000f8e00ff */
[----:B------:R-:W-:-:S02]  /*24c0*/  UISETP.NE.AND UP0, UPT, UR18, 0x1, UPT ;  /* 0x000000011200788c */ /* 0x000fc4000bf05270 */
[----:B------:R-:W-:Y:S01]  /*24d0*/  UIMAD.WIDE.U32 UR22, UR31, UR19, URZ ;  /* 0x000000131f1672a5 */ /* 0x000fe2000f8e00ff */
[----:B------:R-:W-:Y:S02]  /*24e0*/  UMOV UR10, UR11 ;  /* 0x0000000b000a7c82 */ /* 0x000fe40008000000 */
[----:B------:R-:W-:Y:S01]  /*24f0*/  UMOV UR4, UR5 ;  /* 0x0000000500047c82 */ /* 0x000fe20008000000 */
[----:B---3--:R-:W-:Y:S02]  /*2500*/  USHF.R.U32.HI UR10, URZ, UR12, UR10 ;  /* 0x0000000cff0a7299 */ /* 0x008fe4000801160a */
[----:B----4-:R-:W-:Y:S02]  /*2510*/  UISETP.NE.AND UP2, UPT, UR20, 0x1, UPT ;  /* 0x000000011400788c */ /* 0x010fe4000bf45270 */
[----:B------:R-:W-:Y:S02]  /*2520*/  USHF.R.U32.HI UR4, URZ, UR17, UR4 ;  /* 0x00000011ff047299 */ /* 0x000fe40008011604 */
[----:B------:R-:W-:-:S02]  /*2530*/  USEL UR5, UR38, UR10, !UP0 ;  /* 0x0000000a26057287 */ /* 0x000fc4000c000000 */
[----:B------:R-:W-:Y:S02]  /*2540*/  USEL UR7, UR39, UR4, !UP2 ;  /* 0x0000000427077287 */ /* 0x000fe4000d000000 */
[----:B-1----:R-:W-:Y:S01]  /*2550*/  UIMAD.WIDE.U32 UR10, UR5, UR8, URZ ;  /* 0x00000008050a72a5 */ /* 0x002fe2000f8e00ff */
[----:B------:R-:W-:Y:S01]  /*2560*/  UMOV UR4, UR23 ;  /* 0x0000001700047c82 */ /* 0x000fe20008000000 */
[----:B------:R-:W-:Y:S02]  /*2570*/  UIMAD.WIDE.U32 UR14, UR37, UR16, URZ ;  /* 0x00000010250e72a5 */ /* 0x000fe4000f8e00ff */
[----:B------:R-:W-:-:S03]  /*2580*/  UIMAD.WIDE.U32 UR22, UR7, UR8, URZ ;  /* 0x00000008071672a5 */ /* 0x000fc6000f8e00ff */
[----:B------:R-:W-:Y:S01]  /*2590*/  UMOV UR10, UR11 ;  /* 0x0000000b000a7c82 */ /* 0x000fe20008000000 */
[----:B------:R-:W-:Y:S02]  /*25a0*/  USHF.R.U32.HI UR4, URZ, UR12, UR4 ;  /* 0x0000000cff047299 */ /* 0x000fe40008011604 */
[----:B------:R-:W-:Y:S01]  /*25b0*/  @UP3 USHF.R.U32.HI UR5, URZ, UR9, UR10 ;  /* 0x00000009ff053299 */ /* 0x000fe2000801160a */
[----:B------:R-:W-:Y:S01]  /*25c0*/  UMOV UR14, UR15 ;  /* 0x0000000f000e7c82 */ /* 0x000fe20008000000 */
[----:B------:R-:W-:Y:S01]  /*25d0*/  UMOV UR22, UR23 ;  /* 0x0000001700167c82 */ /* 0x000fe20008000000 */
[----:B------:R-:W-:Y:S02]  /*25e0*/  USHF.R.U32.HI UR17, URZ, UR17, UR14 ;  /* 0x00000011ff117299 */ /* 0x000fe4000801160e */
[----:B------:R-:W-:Y:S02]  /*25f0*/  USEL UR4, UR31, UR4, !UP0 ;  /* 0x000000041f047287 */ /* 0x000fe4000c000000 */
[----:B------:R-:W-:-:S02]  /*2600*/  @UP3 USHF.R.U32.HI UR7, URZ, UR9, UR22 ;  /* 0x00000009ff073299 */ /* 0x000fc40008011616 */
[----:B------:R-:W-:Y:S02]  /*2610*/  UIMAD UR10, UR45, UR5, URZ ;  /* 0x000000052d0a72a4 */ /* 0x000fe4000f8e02ff */
[----:B------:R-:W-:Y:S02]  /*2620*/  USEL UR5, UR37, UR17, !UP2 ;  /* 0x0000001125057287 */ /* 0x000fe4000d000000 */
[----:B------:R-:W-:Y:S02]  /*2630*/  UIMAD UR12, UR45, UR7, URZ ;  /* 0x000000072d0c72a4 */ /* 0x000fe4000f8e02ff */
[----:B------:R-:W-:Y:S02]  /*2640*/  UISETP.GE.AND UP0, UPT, UR4, UR10, UPT ;  /* 0x0000000a0400728c */ /* 0x000fe4000bf06270 */
[----:B------:R-:W-:Y:S02]  /*2650*/  UIMAD.WIDE.U32 UR10, UR4, UR8, URZ ;  /* 0x00000008040a72a5 */ /* 0x000fe4000f8e00ff */
[----:B------:R-:W-:-:S02]  /*2660*/  UISETP.GE.OR UP0, UPT, UR5, UR12, UP0 ;  /* 0x0000000c0500728c */ /* 0x000fc40008706670 */
[----:B------:R-:W-:Y:S02]  /*2670*/  UIMAD.WIDE.U32 UR14, UR5, UR8, URZ ;  /* 0x00000008050e72a5 */ /* 0x000fe4000f8e00ff */
[----:B------:R-:W-:Y:S01]  /*2680*/  UIADD3 UR12, UPT, UPT, -UR5, URZ, URZ ;  /* 0x000000ff050c7290 */ /* 0x000fe2000fffe1ff */
[----:B------:R-:W-:Y:S01]  /*2690*/  UMOV UR10, UR11 ;  /* 0x0000000b000a7c82 */ /* 0x000fe20008000000 */
[----:B------:R-:W-:Y:S02]  /*26a0*/  UIADD3 UR11, UPT, UPT, -UR4, URZ, URZ ;  /* 0x000000ff040b7290 */ /* 0x000fe4000fffe1ff */
[----:B------:R-:W-:-:S03]  /*26b0*/  USHF.R.U32.HI UR10, URZ, UR9, UR10 ;  /* 0x00000009ff0a7299 */ /* 0x000fc6000801160a */
[----:B------:R-:W-:Y:S01]  /*26c0*/  @!UP0 UMOV UR8, UR15 ;  /* 0x0000000f00088c82 */ /* 0x000fe20008000000 */
[----:B------:R-:W-:Y:S02]  /*26d0*/  UIMAD UR11, UR18, UR11, UR31 ;  /* 0x0000000b120b72a4 */ /* 0x000fe4000f8e021f */
[----:B------:R-:W-:Y:S02]  /*26e0*/  USEL UR10, UR4, UR10, !UP3 ;  /* 0x0000000a040a7287 */ /* 0x000fe4000d800000 */
[----:B------:R-:W-:Y:S02]  /*26f0*/  @!UP0 USHF.R.U32.HI UR8, URZ, UR9, UR8 ;  /* 0x00000009ff088299 */ /* 0x000fe40008011608 */
[----:B------:R-:W-:Y:S02]  /*2700*/  UIADD3 UR9, UPT, UPT, -UR10, URZ, URZ ;  /* 0x000000ff0a097290 */ /* 0x000fe4000fffe1ff */
[----:B------:R-:W-:Y:S02]  /*2710*/  @!UP0 USEL UR8, UR5, UR8, !UP3 ;  /* 0x0000000805088287 */ /* 0x000fe4000d800000 */
[----:B------:R-:W-:-:S02]  /*2720*/  UIMAD UR9, UR45, UR9, UR4 ;  /* 0x000000092d0972a4 */ /* 0x000fc4000f8e0204 */
[----:B------:R-:W-:Y:S02]  /*2730*/  @!UP0 UIADD3 UR10, UPT, UPT, UR10, -UR8, URZ ;  /* 0x800000080a0a8290 */ /* 0x000fe4000fffe0ff */
[----:B------:R-:W-:Y:S02]  /*2740*/  @!UP0 UIMAD UR8, UR9, UR7, UR8 ;  /* 0x00000007090882a4 */ /* 0x000fe4000f8e0208 */
[----:B------:R-:W-:Y:S02]  /*2750*/  @!UP0 UIMAD UR4, UR45, UR10, UR5 ;  /* 0x0000000a2d0482a4 */ /* 0x000fe4000f8e0205 */
[----:B------:R-:W-:Y:S02]  /*2760*/  UIMAD UR7, UR20, UR12, UR37 ;  /* 0x0000000c140772a4 */ /* 0x000fe4000f8e0225 */
[----:B------:R-:W-:Y:S01]  /*2770*/  UIMAD UR31, UR4, UR18, UR11 ;  /* 0x00000012041f72a4 */ /* 0x000fe2000f8e020b */
[----:B------:R-:W-:Y:S02]  /*2780*/  @!UP0 UMOV UR5, UR8 ;  /* 0x0000000800058c82 */ /* 0x000fe40008000000 */
[----:B------:R-:W-:-:S12]  /*2790*/  UIMAD UR37, UR5, UR20, UR7 ;  /* 0x00000014052572a4 */ /* 0x000fd8000f8e0207 */
.L_x_40:
[----:B------:R-:W2:Y:S02]  /*27a0*/  LDCU UR4, c[0x0][0xb30] ;  /* 0x00016600ff0477ac */ /* 0x000ea40008000800 */
[----:B--2---:R-:W-:-:S09]  /*27b0*/  UISETP.NE.AND UP0, UPT, UR4, 0x1, UPT ;  /* 0x000000010400788c */ /* 0x004fd2000bf05270 */
[----:B------:R-:W-:Y:S05]  /*27c0*/  BRA.U UP0, `(.L_x_41) ;  /* 0x0000000100447547 */ /* 0x000fea000b800000 */
[----:B------:R-:W2:Y:S01]  /*27d0*/  LDCU.128 UR16, c[0x0][0xb10] ;  /* 0x00016200ff1077ac */ /* 0x000ea20008000c00 */
[----:B------:R-:W3:Y:S01]  /*27e0*/  LDCU UR10, c[0x0][0xb0c] ;  /* 0x00016180ff0a77ac */ /* 0x000ee20008000800 */
[----:B------:R-:W4:Y:S01]  /*27f0*/  LDCU UR7, c[0x0][0xb20] ;  /* 0x00016400ff0777ac */ /* 0x000f220008000800 */
[----:B--2---:R-:W-:Y:S02]  /*2800*/  UIMAD.WIDE.U32 UR8, UR37, UR16, URZ ;  /* 0x00000010250872a5 */ /* 0x004fe4000f8e00ff */
[----:B------:R-:W-:Y:S02]  /*2810*/  UIMAD.WIDE.U32 UR4, UR31, UR19, URZ ;  /* 0x000000131f0472a5 */ /* 0x000fe4000f8e00ff */
[----:B---3--:R-:W-:Y:S02]  /*2820*/  UISETP.NE.AND UP2, UPT, UR10, 0x1, UPT ;  /* 0x000000010a00788c */ /* 0x008fe4000bf45270 */
[----:B------:R-:W-:Y:S01]  /*2830*/  UISETP.NE.AND UP0, UPT, UR18, 0x1, UPT ;  /* 0x000000011200788c */ /* 0x000fe2000bf05270 */
[----:B------:R-:W-:-:S02]  /*2840*/  UMOV UR8, UR9 ;  /* 0x0000000900087c82 */ /* 0x000fc40008000000 */
[----:B------:R-:W-:Y:S01]  /*2850*/  UMOV UR4, UR5 ;  /* 0x0000000500047c82 */ /* 0x000fe20008000000 */
[----:B------:R-:W-:Y:S02]  /*2860*/  USHF.R.U32.HI UR17, URZ, UR17, UR8 ;  /* 0x00000011ff117299 */ /* 0x000fe40008011608 */
[----:B----4-:R-:W-:Y:S02]  /*2870*/  USHF.R.U32.HI UR4, URZ, UR7, UR4 ;  /* 0x00000007ff047299 */ /* 0x010fe40008011604 */
[----:B------:R-:W-:Y:S02]  /*2880*/  USEL UR5, UR37, UR17, !UP2 ;  /* 0x0000001125057287 */ /* 0x000fe4000d000000 */
[----:B------:R-:W-:-:S04]  /*2890*/  USEL UR4, UR31, UR4, !UP0 ;  /* 0x000000041f047287 */ /* 0x000fc8000c000000 */
[----:B------:R-:W-:Y:S02]  /*28a0*/  UIADD3 UR7, UPT, UPT, UR5, -UR4, URZ ;  /* 0x8000000405077290 */ /* 0x000fe4000fffe0ff */
[----:B------:R-:W-:Y:S02]  /*28b0*/  UIADD3 UR4, UPT, UPT, -UR5, UR4, URZ ;  /* 0x0000000405047290 */ /* 0x000fe4000fffe1ff */
[----:B------:R-:W-:Y:S02]  /*28c0*/  UIMAD UR31, UR7, UR18, UR31 ;  /* 0x00000012071f72a4 */ /* 0x000fe4000f8e021f */
[----:B------:R-:W-:-:S12]  /*28d0*/  UIMAD UR37, UR4, UR10, UR37 ;  /* 0x0000000a042572a4 */ /* 0x000fd8000f8e0225 */
.L_x_41:
[----:B------:R-:W-:Y:S01]  /*28e0*/  VIADD R11, R11, 0x1 ;  /* 0x000000010b0b7836 */ /* 0x000fe20000000000 */
[----:B------:R-:W-:Y:S02]  /*28f0*/  R2UR UR5, R83 ;  /* 0x00000000530572ca */ /* 0x000fe400000e0000 */
[----:B------:R-:W-:Y:S02]  /*2900*/  R2UR UR4, R82 ;  /* 0x00000000520472ca */ /* 0x000fe400000e0000 */
[C---:B------:R-:W-:Y:S02]  /*2910*/  ISETP.NE.AND P0, PT, R11.reuse, 0x2, PT ;  /* 0x000000020b00780c */ /* 0x040fe40003f05270 */
[----:B------:R-:W-:Y:S02]  /*2920*/  PLOP3.LUT P1, PT, PT, PT, PT, 0x80, 0x8 ;  /* 0x000000000008781c */ /* 0x000fe40003f2f070 */
[----:B------:R-:W-:Y:S02]  /*2930*/  SEL R3, RZ, 0x1, P0 ;  /* 0x00000001ff037807 */ /* 0x000fe40000000000 */
[----:B------:R-:W-:-:S02]  /*2940*/  SEL R11, R11, RZ, P0 ;  /* 0x000000ff0b0b7207 */ /* 0x000fc40000000000 */
[----:B------:R-:W-:Y:S01]  /*2950*/  LOP3.LUT R10, R10, R3, RZ, 0x3c, !PT ;  /* 0x000000030a0a7212 */ /* 0x000fe200078e3cff */
[----:B------:R-:W-:Y:S02]  /*2960*/  UIADD3 UR20, UPT, UPT, UR37, UR5, URZ ;  /* 0x0000000525147290 */ /* 0x000fe4000fffe0ff */
[----:B------:R-:W-:Y:S01]  /*2970*/  UIADD3 UR32, UPT, UPT, UR31, UR4, URZ ;  /* 0x000000041f207290 */ /* 0x000fe2000fffe0ff */
[----:B------:R-:W-:Y:S11]  /*2980*/  BRA.U UP1, `(.L_x_42) ;  /* 0xfffffff101387547 */ /* 0x000ff6000b83ffff */
[----:B------:R-:W-:Y:S01]  /*2990*/  UIADD3 UR13, UPT, UPT, UR13, 0x18, URZ ;  /* 0x000000180d0d7890 */ /* 0x000fe2000fffe0ff */
[----:B------:R-:W-:-:S03]  /*29a0*/  SHF.L.U32 R3, R12, 0x1f, RZ ;  /* 0x0000001f0c037819 */ /* 0x000fc600000006ff */
[----:B------:R-:W-:-:S09]  /*29b0*/  ULEA UR4, UR6, UR13, 0x3 ;  /* 0x0000000d06047291 */ /* 0x000fd2000f8e18ff */
[----:B------:R-:W2:Y:S02]  /*29c0*/  SYNCS.PHASECHK.TRANS64.TRYWAIT P0, [UR4], R3 ;  /* 0x00000003ff0075a7 */ /* 0x000ea40008001104 */
[----:B--2---:R-:W-:Y:S05]  /*29d0*/  @!P0 BRA `(.L_x_43) ;  /* 0x0000007400448947 */ /* 0x004fea0003800000 */
.L_x_153:
[----:B------:R-:W-:-:S04]  /*29e0*/  UIADD3 UR4, UPT, UPT, UR6, 0x1, URZ ;  /* 0x0000000106047890 */ /* 0x000fc8000fffe0ff */
[----:B------:R-:W-:-:S04]  /*29f0*/  UISETP.NE.AND UP0, UPT, UR4, 0x3, UPT ;  /* 0x000000030400788c */ /* 0x000fc8000bf05270 */
[----:B------:R-:W-:Y:S02]  /*2a00*/  USEL UR6, URZ, 0x1, UP0 ;  /* 0x00000001ff067887 */ /* 0x000fe40008000000 */
[----:B------:R-:W-:-:S04]  /*2a10*/  USEL UR4, UR4, URZ, UP0 ;  /* 0x000000ff04047287 */ /* 0x000fc80008000000 */
[----:B------:R-:W-:Y:S01]  /*2a20*/  ULEA UR5, UR4, UR13, 0x3 ;  /* 0x0000000d04057291 */ /* 0x000fe2000f8e18ff */
[----:B------:R-:W-:-:S04]  /*2a30*/  LOP3.LUT R12, R12, UR6, RZ, 0x3c, !PT ;  /* 0x000000060c0c7c12 */ /* 0x000fc8000f8e3cff */
[----:B-1----:R-:W-:-:S04]  /*2a40*/  SHF.L.U32 R3, R12, 0x1f, RZ ;  /* 0x0000001f0c037819 */ /* 0x002fc800000006ff */
[----:B------:R-:W1:Y:S02]  /*2a50*/  SYNCS.PHASECHK.TRANS64.TRYWAIT P0, [UR5], R3 ;  /* 0x00000003ff0075a7 */ /* 0x000e640008001105 */
[----:B-1----:R-:W-:Y:S05]  /*2a60*/  @!P0 BRA `(.L_x_44) ;  /* 0x0000007400388947 */ /* 0x002fea0003800000 */
.L_x_155:
[----:B------:R-:W-:-:S04]  /*2a70*/  UIADD3 UR4, UPT, UPT, UR4, 0x1, URZ ;  /* 0x0000000104047890 */ /* 0x000fc8000fffe0ff */
[----:B------:R-:W-:-:S04]  /*2a80*/  UISETP.NE.AND UP0, UPT, UR4, 0x3, UPT ;  /* 0x000000030400788c */ /* 0x000fc8000bf05270 */
[----:B------:R-:W-:Y:S02]  /*2a90*/  USEL UR5, URZ, 0x1, UP0 ;  /* 0x00000001ff057887 */ /* 0x000fe40008000000 */
[----:B------:R-:W-:-:S04]  /*2aa0*/  USEL UR4, UR4, URZ, UP0 ;  /* 0x000000ff04047287 */ /* 0x000fc80008000000 */
[----:B------:R-:W-:Y:S01]  /*2ab0*/  ULEA UR4, UR4, UR13, 0x3 ;  /* 0x0000000d04047291 */ /* 0x000fe2000f8e18ff */
[----:B-1----:R-:W-:-:S04]  /*2ac0*/  LOP3.LUT R3, R12, UR5, RZ, 0x3c, !PT ;  /* 0x000000050c037c12 */ /* 0x002fc8000f8e3cff */
[----:B------:R-:W-:Y:S01]  /*2ad0*/  SHF.L.U32 R3, R3, 0x1f, RZ ;  /* 0x0000001f03037819 */ /* 0x000fe200000006ff */
[----:B------:R-:W-:-:S07]  /*2ae0*/  IMAD.U32 R0, RZ, RZ, UR4 ;  /* 0x00000004ff007e24 */ /* 0x000fce000f8e00ff */
.L_x_45:
[----:B-1----:R1:W2:Y:S02]  /*2af0*/  SYNCS.PHASECHK.TRANS64.TRYWAIT P0, [R0+URZ], R3 ;  /* 0x00000003000075a7 */ /* 0x0022a400080011ff */
[----:B--2---:R-:W-:Y:S05]  /*2b00*/  @!P0 NANOSLEEP.SYNCS 0x989680 ;  /* 0x009896800000895d */ /* 0x004fea0003900000 */
[----:B------:R-:W2:Y:S02]  /*2b10*/  @!P0 SYNCS.PHASECHK.TRANS64 P0, [R0+URZ], R3 ;  /* 0x00000003000085a7 */ /* 0x000ea400080010ff */
[----:B--2---:R-:W-:Y:S05]  /*2b20*/  @P0 EXIT ;  /* 0x000000000000094d */ /* 0x004fea0003800000 */
[----:B------:R-:W-:Y:S05]  /*2b30*/  BRA `(.L_x_45) ;  /* 0xfffffffc00ec7947 */ /* 0x000fea000383ffff */
.L_x_22:
[----:B------:R-:W1:Y:S02]  /*2b40*/  S2UR UR4, SR_CgaCtaId ;  /* 0x00000000000479c3 */ /* 0x000e640000008800 */
[----:B-1----:R-:W-:-:S04]  /*2b50*/  UISETP.NE.AND UP0, UPT, UR4, URZ, UPT ;  /* 0x000000ff0400728c */ /* 0x002fc8000bf05270 */
[----:B------:R-:W-:-:S09]  /*2b60*/  UISETP.NE.OR UP0, UPT, UR13, 0x1, UP0 ;  /* 0x000000010d00788c */ /* 0x000fd20008705670 */
[----:B------:R-:W-:Y:S05]  /*2b70*/  BRA.U UP0, `(.L_x_46) ;  /* 0x00000005004c7547 */ /* 0x000fea000b800000 */
[----:B------:R-:W1:Y:S01]  /*2b80*/  S2UR UR5, SR_CgaCtaId ;  /* 0x00000000000579c3 */ /* 0x000e620000008800 */
[----:B------:R-:W-:Y:S01]  /*2b90*/  UMOV UR4, 0x400 ;  /* 0x0000040000047882 */ /* 0x000fe20000000000 */
[----:B------:R-:W-:Y:S01]  /*2ba0*/  ISETP.GE.U32.AND P2, PT, R3, 0x4, PT ;  /* 0x000000040300780c */ /* 0x000fe20003f46070 */
[----:B------:R-:W-:Y:S01]  /*2bb0*/  IMAD.MOV.U32 R12, RZ, RZ, 0x1 ;  /* 0x00000001ff0c7424 */ /* 0x000fe200078e00ff */
[----:B------:R-:W-:Y:S02]  /*2bc0*/  CS2R R10, SRZ ;  /* 0x00000000000a7805 */ /* 0x000fe4000001ff00 */
[----:B------:R-:W-:Y:S01]  /*2bd0*/  CS2R R8, SRZ ;  /* 0x0000000000087805 */ /* 0x000fe2000001ff00 */
[----:B-1----:R-:W-:-:S03]  /*2be0*/  ULEA UR6, UR5, UR4, 0x18 ;  /* 0x0000000405067291 */ /* 0x002fc6000f8ec0ff */
[----:B------:R-:W-:-:S09]  /*2bf0*/  UMOV UR5, URZ ;  /* 0x000000ff00057c82 */ /* 0x000fd20008000000 */
.L_x_50:
[----:B------:R-:W-:Y:S02]  /*2c00*/  LEA R0, R8, UR6, 0x3 ;  /* 0x0000000608007c11 */ /* 0x000fe4000f8e18ff */
[----:B------:R-:W-:-:S03]  /*2c10*/  SHF.L.U32 R5, R9, 0x1f, RZ ;  /* 0x0000001f09057819 */ /* 0x000fc600000006ff */
[----:B------:R-:W-:Y:S01]  /*2c20*/  VIADD R4, R0, 0xf0 ;  /* 0x000000f000047836 */ /* 0x000fe20000000000 */
[----:B------:R-:W1:Y:S02]  /*2c30*/  SYNCS.PHASECHK.TRANS64.TRYWAIT P0, [R0+URZ+0xe0], R5 ;  /* 0x0000e005000075a7 */ /* 0x000e6400080011ff */
[----:B-1----:R-:W-:Y:S05]  /*2c40*/  @!P0 BRA `(.L_x_47) ;  /* 0x0000007000d88947 */ /* 0x002fea0003800000 */
.L_x_156:
[----:B------:R-:W-:Y:S01]  /*2c50*/  ULEA UR4, UR5, UR6, 0x3 ;  /* 0x0000000605047291 */ /* 0x000fe2000f8e18ff */
[----:B------:R-:W-:Y:S01]  /*2c60*/  PRMT R4, RZ, 0x654, R4 ;  /* 0x00000654ff047816 */ /* 0x000fe20000000004 */
[----:B-1----:R-:W-:Y:S01]  /*2c70*/  @!P2 IMAD.MOV.U32 R5, RZ, RZ, 0x10 ;  /* 0x00000010ff05a424 */ /* 0x002fe200078e00ff */
[----:B------:R-:W-:Y:S01]  /*2c80*/  SHF.L.U32 R7, R12, 0x1f, RZ ;  /* 0x0000001f0c077819 */ /* 0x000fe200000006ff */
[----:B------:R-:W-:Y:S01]  /*2c90*/  UIADD3 UR7, UPT, UPT, UR4, 0x80, URZ ;  /* 0x0000008004077890 */ /* 0x000fe2000fffe0ff */
[----:B------:R1:W-:Y:S05]  /*2ca0*/  SYNCS.ARRIVE.TRANS64.RED.A1T0 RZ, [R4+URZ], RZ ;  /* 0x000000ff04ff79a7 */ /* 0x0003ea00081004ff */
[----:B------:R-:W-:Y:S01]  /*2cb0*/  IMAD.U32 R0, RZ, RZ, UR7 ;  /* 0x00000007ff007e24 */ /* 0x000fe2000f8e00ff */
[----:B------:R-:W2:Y:S04]  /*2cc0*/  SYNCS.PHASECHK.TRANS64.TRYWAIT P0, [UR4+0x90], R7 ;  /* 0x00009007ff0075a7 */ /* 0x000ea80008001104 */
[----:B------:R-:W-:Y:S01]  /*2cd0*/  PRMT R13, R3, 0x654, R0 ;  /* 0x00000654030d7816 */ /* 0x000fe20000000000 */
[----:B-12---:R-:W-:Y:S06]  /*2ce0*/  @!P0 BRA `(.L_x_48) ;  /* 0x0000007000c48947 */ /* 0x006fec0003800000 */
.L_x_158:
[----:B------:R-:W-:Y:S01]  /*2cf0*/  ULEA UR8, UR5, UR6, 0x4 ;  /* 0x0000000605087291 */ /* 0x000fe2000f8e20ff */
[----:B------:R-:W-:Y:S01]  /*2d00*/  SEL R2, R13, R2, !P2 ;  /* 0x000000020d027207 */ /* 0x000fe20005000000 */
[----:B------:R-:W-:Y:S01]  /*2d10*/  UIADD3 UR9, UPT, UPT, UR4, 0x80, URZ ;  /* 0x0000008004097890 */ /* 0x000fe2000fffe0ff */
[----:B-1----:R-:W-:Y:S01]  /*2d20*/  LEA R0, R11, UR6, 0x3 ;  /* 0x000000060b007c11 */ /* 0x002fe2000f8e18ff */
[----:B------:R-:W-:Y:S01]  /*2d30*/  UIADD3 UR8, UPT, UPT, UR8, 0x110, URZ ;  /* 0x0000011008087890 */ /* 0x000fe2000fffe0ff */
[----:B------:R1:W-:Y:S01]  /*2d40*/  @!P2 SYNCS.ARRIVE.TRANS64.RED RZ, [R2+URZ], R5 ;  /* 0x0000000502ffa9a7 */ /* 0x0003e200080004ff */
[----:B------:R-:W-:Y:S01]  /*2d50*/  UIADD3 UR4, UPT, UPT, UR5, 0x1, URZ ;  /* 0x0000000105047890 */ /* 0x000fe2000fffe0ff */
[----:B------:R-:W-:-:S03]  /*2d60*/  VIADD R8, R8, 0x1 ;  /* 0x0000000108087836 */ /* 0x000fc60000000000 */
[----:B------:R-:W-:Y:S02]  /*2d70*/  UISETP.NE.AND UP0, UPT, UR4, 0x2, UPT ;  /* 0x000000020400788c */ /* 0x000fe4000bf05270 */
[----:B------:R-:W-:Y:S01]  /*2d80*/  ISETP.NE.AND P0, PT, R8, 0x2, PT ;  /* 0x000000020800780c */ /* 0x000fe20003f05270 */
[----:B------:R-:W-:Y:S06]  /*2d90*/  UGETNEXTWORKID.BROADCAST [UR8], [UR9] ;  /* 0x00000000080073ca */ /* 0x000fec0008000100 */
[----:B------:R-:W-:Y:S02]  /*2da0*/  USEL UR7, URZ, 0x1, UP0 ;  /* 0x00000001ff077887 */ /* 0x000fe40008000000 */
[----:B------:R-:W-:-:S04]  /*2db0*/  USEL UR5, UR4, URZ, UP0 ;  /* 0x000000ff04057287 */ /* 0x000fc80008000000 */
[----:B------:R-:W-:Y:S02]  /*2dc0*/  LOP3.LUT R12, R12, UR7, RZ, 0x3c, !PT ;  /* 0x000000070c0c7c12 */ /* 0x000fe4000f8e3cff */
[----:B-1----:R-:W-:-:S04]  /*2dd0*/  SHF.L.U32 R5, R10, 0x1f, RZ ;  /* 0x0000001f0a057819 */ /* 0x002fc800000006ff */
[----:B------:R-:W1:Y:S02]  /*2de0*/  SYNCS.PHASECHK.TRANS64.TRYWAIT P1, [R0+URZ+0x80], R5 ;  /* 0x00008005000075a7 */ /* 0x000e6400080211ff */
[----:B-1----:R-:W-:Y:S05]  /*2df0*/  @!P1 BRA `(.L_x_49) ;  /* 0x0000007000989947 */ /* 0x002fea0003800000 */
.L_x_159:
[C---:B------:R-:W-:Y:S01]  /*2e00*/  LEA R4, R11.reuse, UR6, 0x4 ;  /* 0x000000060b047c11 */ /* 0x040fe2000f8e20ff */
[----:B-1----:R-:W-:Y:S01]  /*2e10*/  VIADD R0, R0, 0x90 ;  /* 0x0000009000007836 */ /* 0x002fe20000000000 */
[----:B------:R-:W-:Y:S01]  /*2e20*/  SEL R8, R8, RZ, P0 ;  /* 0x000000ff08087207 */ /* 0x000fe20000000000 */
[----:B------:R-:W-:-:S03]  /*2e30*/  VIADD R11, R11, 0x1 ;  /* 0x000000010b0b7836 */ /* 0x000fc60000000000 */
[----:B------:R-:W1:Y:S01]  /*2e40*/  LDS.128 R4, [R4+0x110] ;  /* 0x0001100004047984 */ /* 0x000e620000000c00 */
[----:B------:R-:W-:Y:S02]  /*2e50*/  PRMT R0, RZ, 0x654, R0 ;  /* 0x00000654ff007816 */ /* 0x000fe40000000000 */
[C---:B------:R-:W-:Y:S01]  /*2e60*/  ISETP.NE.AND P1, PT, R11.reuse, 0x2, PT ;  /* 0x000000020b00780c */ /* 0x040fe20003f25270 */
[----:B------:R-:W-:Y:S01]  /*2e70*/  @!PT LDS RZ, [RZ] ;  /* 0x00000000fffff984 */ /* 0x000fe20000000800 */
[----:B------:R-:W-:Y:S01]  /*2e80*/  @!PT LDS RZ, [RZ] ;  /* 0x00000000fffff984 */ /* 0x000fe20000000800 */
[----:B------:R-:W-:Y:S01]  /*2e90*/  @!PT LDS RZ, [RZ] ;  /* 0x00000000fffff984 */ /* 0x000fe20000000800 */
[----:B------:R-:W-:Y:S01]  /*2ea0*/  @!PT LDS RZ, [RZ] ;  /* 0x00000000fffff984 */ /* 0x000fe20000000800 */
[----:B------:R2:W-:Y:S06]  /*2eb0*/  MEMBAR.ALL.CTA ;  /* 0x0000000000007992 */ /* 0x0005ec0000008000 */
[----:B--2---:R-:W2:Y:S01]  /*2ec0*/  FENCE.VIEW.ASYNC.S ;  /* 0x00000000000073c6 */ /* 0x004ea20000000000 */
[----:B------:R-:W-:Y:S01]  /*2ed0*/  SEL R11, R11, RZ, P1 ;  /* 0x000000ff0b0b7207 */ /* 0x000fe20000800000 */
[----:B--2---:R2:W-:Y:S01]  /*2ee0*/  SYNCS.ARRIVE.TRANS64.RED.A1T0 RZ, [R0+URZ], RZ ;  /* 0x000000ff00ff79a7 */ /* 0x0045e200081004ff */
[----:B-1----:R-:W-:-:S02]  /*2ef0*/  LOP3.LUT P3, RZ, R6, 0x1, RZ, 0xc0, !PT ;  /* 0x0000000106ff7812 */ /* 0x002fc4000786c0ff */
[----:B------:R-:W-:-:S04]  /*2f00*/  SEL R5, RZ, 0x1, P1 ;  /* 0x00000001ff057807 */ /* 0x000fc80000800000 */
[----:B------:R-:W-:Y:S02]  /*2f10*/  LOP3.LUT R10, R10, R5, RZ, 0x3c, !PT ;  /* 0x000000050a0a7212 */ /* 0x000fe400078e3cff */
[----:B--2---:R-:W-:-:S04]  /*2f20*/  SEL R0, RZ, 0x1, P0 ;  /* 0x00000001ff007807 */ /* 0x004fc80000000000 */
[----:B------:R-:W-:Y:S01]  /*2f30*/  LOP3.LUT R9, R9, R0, RZ, 0x3c, !PT ;  /* 0x0000000009097212 */ /* 0x000fe200078e3cff */
[----:B------:R-:W-:Y:S06]  /*2f40*/  @P3 BRA `(.L_x_50) ;  /* 0xfffffffc002c3947 */ /* 0x000fec000383ffff */
[----:B------:R-:W-:Y:S01]  /*2f50*/  ULEA UR4, UR5, UR6, 0x3 ;  /* 0x0000000605047291 */ /* 0x000fe2000f8e18ff */
[----:B------:R-:W-:-:S08]  /*2f60*/  SHF.L.U32 R3, R12, 0x1f, RZ ;  /* 0x0000001f0c037819 */ /* 0x000fd000000006ff */
[----:B------:R-:W1:Y:S02]  /*2f70*/  SYNCS.PHASECHK.TRANS64 P0, [UR4+0x90], R3 ;  /* 0x00009003ff0075a7 */ /* 0x000e640008001004 */
[----:B-1----:R-:W-:Y:S05]  /*2f80*/  @P0 BRA `(.L_x_51) ;  /* 0x0000000000080947 */ /* 0x002fea0003800000 */
[----:B------:R-:W1:Y:S02]  /*2f90*/  SYNCS.PHASECHK.TRANS64.TRYWAIT P0, [UR4+0x90], R3 ;  /* 0x00009003ff0075a7 */ /* 0x000e640008001104 */
[----:B-1----:R-:W-:Y:S05]  /*2fa0*/  @!P0 BRA `(.L_x_52) ;  /* 0x0000007000408947 */ /* 0x002fea0003800000 */
.L_x_51:
[----:B------:R-:W-:-:S04]  /*2fb0*/  UIADD3 UR7, UPT, UPT, UR5, 0x1, URZ ;  /* 0x0000000105077890 */ /* 0x000fc8000fffe0ff */
[----:B------:R-:W-:-:S04]  /*2fc0*/  UISETP.NE.AND UP0, UPT, UR7, 0x2, UPT ;  /* 0x000000020700788c */ /* 0x000fc8000bf05270 */
[----:B------:R-:W-:Y:S02]  /*2fd0*/  USEL UR8, URZ, 0x1, UP0 ;  /* 0x00000001ff087887 */ /* 0x000fe40008000000 */
[----:B------:R-:W-:-:S04]  /*2fe0*/  USEL UR7, UR7, URZ, UP0 ;  /* 0x000000ff07077287 */ /* 0x000fc80008000000 */
[----:B------:R-:W-:Y:S01]  /*2ff0*/  ULEA UR7, UR7, UR6, 0x3 ;  /* 0x0000000607077291 */ /* 0x000fe2000f8e18ff */
[----:B-1----:R-:W-:-:S04]  /*3000*/  LOP3.LUT R3, R12, UR8, RZ, 0x3c, !PT ;  /* 0x000000080c037c12 */ /* 0x002fc8000f8e3cff */
[----:B------:R-:W-:-:S04]  /*3010*/  SHF.L.U32 R0, R3, 0x1f, RZ ;  /* 0x0000001f03007819 */ /* 0x000fc800000006ff */
[----:B------:R-:W1:Y:S02]  /*3020*/  SYNCS.PHASECHK.TRANS64 P0, [UR7+0x90], R0 ;  /* 0x00009000ff0075a7 */ /* 0x000e640008001007 */
[----:B-1----:R-:W-:Y:S05]  /*3030*/  @P0 EXIT ;  /* 0x000000000000094d */ /* 0x002fea0003800000 */
[----:B------:R-:W-:Y:S02]  /*3040*/  SHF.L.U32 R3, R3, 0x1f, RZ ;  /* 0x0000001f03037819 */ /* 0x000fe400000006ff */
[----:B------:R-:W-:-:S07]  /*3050*/  MOV R0, UR7 ;  /* 0x0000000700007c02 */ /* 0x000fce0008000f00 */
.L_x_53:
[----:B-1----:R1:W2:Y:S02]  /*3060*/  SYNCS.PHASECHK.TRANS64.TRYWAIT P0, [R0+URZ+0x90], R3 ;  /* 0x00009003000075a7 */ /* 0x0022a400080011ff */
[----:B--2---:R-:W-:Y:S05]  /*3070*/  @!P0 NANOSLEEP.SYNCS 0x989680 ;  /* 0x009896800000895d */ /* 0x004fea0003900000 */
[----:B------:R-:W2:Y:S02]  /*3080*/  @!P0 SYNCS.PHASECHK.TRANS64 P0, [R0+URZ+0x90], R3 ;  /* 0x00009003000085a7 */ /* 0x000ea400080010ff */
[----:B--2---:R-:W-:Y:S05]  /*3090*/  @P0 EXIT ;  /* 0x000000000000094d */ /* 0x004fea0003800000 */
[----:B------:R-:W-:Y:S05]  /*30a0*/  BRA `(.L_x_53) ;  /* 0xfffffffc00ec7947 */ /* 0x000fea000383ffff */
.L_x_46:
[----:B------:R-:W-:Y:S05]  /*30b0*/  BRA.U UP4, `(.L_x_54) ;  /* 0x0000001104dc7547 */ /* 0x000fea000b800000 */
[----:B------:R-:W1:Y:S01]  /*30c0*/  S2UR UR7, SR_CgaCtaId ;  /* 0x00000000000779c3 */ /* 0x000e620000008800 */
[----:B------:R-:W-:Y:S01]  /*30d0*/  UMOV UR4, 0x40 ;  /* 0x0000004000047882 */ /* 0x000fe20000000000 */
[----:B------:R-:W-:Y:S01]  /*30e0*/  NOP ;  /* 0x0000000000007918 */ /* 0x000fe20000000000 */
[----:B------:R-:W-:Y:S01]  /*30f0*/  UMOV UR6, 0x400 ;  /* 0x0000040000067882 */ /* 0x000fe20000000000 */
[----:B-1----:R-:W-:Y:S02]  /*3100*/  ULEA UR5, UR7, UR4, 0x18 ;  /* 0x0000000407057291 */ /* 0x002fe4000f8ec0ff */
[----:B------:R-:W-:-:S07]  /*3110*/  ULEA UR6, UR7, UR6, 0x18 ;  /* 0x0000000607067291 */ /* 0x000fce000f8ec0ff */
[----:B------:R-:W1:Y:S02]  /*3120*/  LDS.U8 R3, [UR5+0x1c] ;  /* 0x00001c05ff037984 */ /* 0x000e640008000000 */
[----:B-1----:R-:W-:-:S13]  /*3130*/  ISETP.NE.AND P0, PT, R3, RZ, PT ;  /* 0x000000ff0300720c */ /* 0x002fda0003f05270 */
[----:B------:R-:W-:Y:S05]  /*3140*/  @P0 BRA `(.L_x_55) ;  /* 0x0000000400080947 */ /* 0x000fea0003800000 */
[----:B------:R-:W-:Y:S02]  /*3150*/  UISETP.NE.U32.AND UP1, UPT, UR47, 0x1, UPT ;  /* 0x000000012f00788c */ /* 0x000fe4000bf25070 */
[----:B------:R-:W-:-:S07]  /*3160*/  UIADD3 UR7, UPT, UPT, UR5, 0x8, URZ ;  /* 0x0000000805077890 */ /* 0x000fce000fffe0ff */
[----:B------:R-:W-:Y:S05]  /*3170*/  BRA.U !UP1, `(.L_x_56) ;  /* 0x00000001099c7547 */ /* 0x000fea000b800000 */
[----:B------:R-:W-:Y:S01]  /*3180*/  ELECT P0, URZ, PT ;  /* 0x0000000000ff782f */ /* 0x000fe20003800000 */
[----:B------:R-:W-:-:S12]  /*3190*/  BSSY B0, `(.L_x_56) ;  /* 0x0000025000007945 */ /* 0x000fd80003800000 */
[----:B------:R-:W-:Y:S05]  /*31a0*/  @!P0 BRA `(.L_x_57) ;  /* 0x00000000008c8947 */ /* 0x000fea0003800000 */
[----:B------:R-:W-:-:S05]  /*31b0*/  UMOV UR4, 0x10 ;  /* 0x0000001000047882 */ /* 0x000fca0000000000 */
[----:B------:R-:W-:Y:S04]  /*31c0*/  DEPBAR.LE SB1, 0x36 ;  /* 0x00009d800000791a */ /* 0x000fe80000000000 */
[----:B------:R-:W1:Y:S02]  /*31d0*/  UTCATOMSWS.2CTA.FIND_AND_SET.ALIGN UP0, UR4, UR4 ;  /* 0x00000004000475e3 */ /* 0x000e640008200800 */
[----:B-1----:R-:W-:Y:S01]  /*31e0*/  MOV R10, UR4 ;  /* 0x00000004000a7c02 */ /* 0x002fe20008000f00 */
[----:B------:R-:W-:Y:S06]  /*31f0*/  BRA.U UP0, `(.L_x_58) ;  /* 0x0000000100187547 */ /* 0x000fec000b800000 */
.L_x_59:
[----:B------:R-:W-:Y:S05]  /*3200*/  NANOSLEEP 0x64 ;  /* 0x000000640000795d */ /* 0x000fea0003800000 */
[----:B------:R-:W-:-:S05]  /*3210*/  UMOV UR4, 0x10 ;  /* 0x0000001000047882 */ /* 0x000fca0000000000 */
[----:B------:R-:W-:Y:S04]  /*3220*/  DEPBAR.LE SB1, 0x36 ;  /* 0x00009d800000791a */ /* 0x000fe80000000000 */
[----:B------:R-:W1:Y:S02]  /*3230*/  UTCATOMSWS.2CTA.FIND_AND_SET.ALIGN UP0, UR4, UR4 ;  /* 0x00000004000475e3 */ /* 0x000e640008200800 */
[----:B-1----:R-:W-:Y:S01]  /*3240*/  MOV R10, UR4 ;  /* 0x00000004000a7c02 */ /* 0x002fe20008000f00 */
[----:B------:R-:W-:Y:S05]  /*3250*/  BRA.U !UP0, `(.L_x_59) ;  /* 0xfffffffd08e87547 */ /* 0x000fea000b83ffff */
.L_x_58:
[----:B------:R-:W1:Y:S01]  /*3260*/  LDS R6, [UR5+0x10] ;  /* 0x00001005ff067984 */ /* 0x000e620008000800 */
[----:B------:R-:W-:Y:S01]  /*3270*/  IMAD.U32 R3, RZ, RZ, UR6 ;  /* 0x00000006ff037e24 */ /* 0x000fe2000f8e00ff */
[----:B------:R-:W-:-:S03]  /*3280*/  MOV R4, UR46 ;  /* 0x0000002e00047c02 */ /* 0x000fc60008000f00 */
[----:B------:R-:W-:Y:S01]  /*3290*/  VIADD R3, R3, 0x130 ;  /* 0x0000013003037836 */ /* 0x000fe20000000000 */
[----:B-1----:R-:W-:-:S04]  /*32a0*/  SHF.L.U32 R6, R6, 0x1f, RZ ;  /* 0x0000001f06067819 */ /* 0x002fc800000006ff */
[----:B------:R-:W1:Y:S02]  /*32b0*/  SYNCS.PHASECHK.TRANS64.TRYWAIT P0, [UR5+0x8], R6 ;  /* 0x00000806ff0075a7 */ /* 0x000e640008001105 */
[----:B-1----:R-:W-:Y:S05]  /*32c0*/  @P0 BRA `(.L_x_60) ;  /* 0x0000000000080947 */ /* 0x002fea0003800000 */
[----:B------:R-:W1:Y:S02]  /*32d0*/  SYNCS.PHASECHK.TRANS64.TRYWAIT P0, [UR5+0x8], R6 ;  /* 0x00000806ff0075a7 */ /* 0x000e640008001105 */
[----:B-1----:R-:W-:Y:S05]  /*32e0*/  @!P0 BRA `(.L_x_61) ;  /* 0x0000006c00888947 */ /* 0x002fea0003800000 */
.L_x_60:
[----:B------:R-:W-:Y:S01]  /*32f0*/  PRMT R4, R4, 0x654, R3 ;  /* 0x0000065404047816 */ /* 0x000fe20000000003 */
[----:B------:R-:W-:Y:S01]  /*3300*/  HFMA2 R3, -RZ, RZ, 0, 5.9604644775390625e-08 ;  /* 0x00000001ff037431 */ /* 0x000fe200000001ff */
[----:B------:R-:W-:Y:S01]  /*3310*/  UPRMT UR4, UR46, 0x654, UR7 ;  /* 0x000006542e047896 */ /* 0x000fe20008000007 */
[----:B------:R-:W-:Y:S02]  /*3320*/  IMAD.MOV.U32 R7, RZ, RZ, 0xffff ;  /* 0x0000ffffff077424 */ /* 0x000fe400078e00ff */
[----:B-1----:R-:W-:Y:S02]  /*3330*/  IMAD.MOV.U32 R6, RZ, RZ, 0x4 ;  /* 0x00000004ff067424 */ /* 0x002fe400078e00ff */
[----:B------:R-:W-:Y:S01]  /*3340*/  IMAD.SHL.U32 R9, R10, 0x20, RZ ;  /* 0x000000200a097824 */ /* 0x000fe200078e00ff */
[----:B------:R-:W-:Y:S02]  /*3350*/  MOV R5, UR4 ;  /* 0x0000000400057c02 */ /* 0x000fe40008000f00 */
[-C--:B------:R-:W-:Y:S01]  /*3360*/  SHF.L.U32 R8, R7, R10.reuse, RZ ;  /* 0x0000000a07087219 */ /* 0x080fe200000006ff */
[----:B------:R1:W-:Y:S01]  /*3370*/  SYNCS.ARRIVE.TRANS64.RED RZ, [UR4], R6 ;  /* 0x00000006ffff79a7 */ /* 0x0003e20008000404 */
[----:B------:R-:W-:Y:S01]  /*3380*/  SHF.L.U32 R7, R3, R10, RZ ;  /* 0x0000000a03077219 */ /* 0x000fe200000006ff */
[----:B------:R1:W-:Y:S04]  /*3390*/  STS [UR6+0x130], R9 ;  /* 0x00013009ff007988 */ /* 0x0003e80008000806 */
[----:B------:R1:W-:Y:S04]  /*33a0*/  STAS [R4.64], R10 ;  /* 0x0000000a04007dbd */ /* 0x0003e8000c0008ff */
[----:B------:R1:W-:Y:S04]  /*33b0*/  ATOMS.OR RZ, [UR5+0x14], R8 ;  /* 0x00001408ffff798c */ /* 0x0003e8000b000005 */
[----:B------:R1:W-:Y:S04]  /*33c0*/  ATOMS.OR RZ, [UR5+0x18], R7 ;  /* 0x00001807ffff798c */ /* 0x0003e8000b000005 */
[----:B------:R1:W-:Y:S02]  /*33d0*/  ATOMS.XOR RZ, [UR5+0x10], R3 ;  /* 0x00001003ffff798c */ /* 0x0003e4000b800005 */
.L_x_57:
[----:B------:R-:W-:Y:S05]  /*33e0*/  BSYNC B0 ;  /* 0x0000000000007941 */ /* 0x000fea0003800000 */
.L_x_56:
[----:B------:R-:W-:Y:S05]  /*33f0*/  BRA.U UP1, `(.L_x_62) ;  /* 0x00000001016c7547 */ /* 0x000fea000b800000 */
[----:B------:R-:W-:-:S03]  /*3400*/  UMOV UR4, 0xffffffff ;  /* 0xffffffff00047882 */ /* 0x000fc60000000000 */
[----:B------:R-:W-:Y:S05]  /*3410*/  BRA.DIV UR4, `(.L_x_63) ;  /* 0x0000006e04547947 */ /* 0x000fea000b800000 */
[----:B------:R-:W-:-:S13]  /*3420*/  ELECT P0, URZ, PT ;  /* 0x0000000000ff782f */ /* 0x000fda0003800000 */
.L_x_163:
[----:B------:R-:W-:Y:S05]  /*3430*/  @!P0 BRA `(.L_x_62) ;  /* 0x00000000005c8947 */ /* 0x000fea0003800000 */
[----:B-1----:R-:W1:Y:S02]  /*3440*/  LDS R4, [UR5+0x10] ;  /* 0x00001005ff047984 */ /* 0x002e640008000800 */
[----:B-1----:R-:W-:-:S04]  /*3450*/  SHF.L.U32 R4, R4, 0x1f, RZ ;  /* 0x0000001f04047819 */ /* 0x002fc800000006ff */
[----:B------:R-:W1:Y:S02]  /*3460*/  SYNCS.PHASECHK.TRANS64.TRYWAIT P0, [UR5+0x8], R4 ;  /* 0x00000804ff0075a7 */ /* 0x000e640008001105 */
[----:B-1----:R-:W-:Y:S05]  /*3470*/  @P0 BRA `(.L_x_64) ;  /* 0x0000000000080947 */ /* 0x002fea0003800000 */
[----:B------:R-:W1:Y:S02]  /*3480*/  SYNCS.PHASECHK.TRANS64.TRYWAIT P0, [UR5+0x8], R4 ;  /* 0x00000804ff0075a7 */ /* 0x000e640008001105 */
[----:B-1----:R-:W-:Y:S05]  /*3490*/  @!P0 BRA `(.L_x_65) ;  /* 0x0000006c00588947 */ /* 0x002fea0003800000 */
.L_x_64:
[----:B------:R-:W2:Y:S01]  /*34a0*/  LDS R6, [UR6+0x130] ;  /* 0x00013006ff067984 */ /* 0x000ea20008000800 */
[----:B-1----:R-:W-:Y:S02]  /*34b0*/  HFMA2 R3, -RZ, RZ, 0, 5.9604644775390625e-08 ;  /* 0x00000001ff037431 */ /* 0x002fe400000001ff */
[----:B------:R-:W-:Y:S01]  /*34c0*/  IMAD.MOV.U32 R4, RZ, RZ, 0xffff ;  /* 0x0000ffffff047424 */ /* 0x000fe200078e00ff */
[----:B------:R-:W-:Y:S01]  /*34d0*/  UPRMT UR4, UR46, 0x654, UR7 ;  /* 0x000006542e047896 */ /* 0x000fe20008000007 */
[----:B--2---:R-:W-:-:S03]  /*34e0*/  IMAD.SHL.U32 R5, R6, 0x20, RZ ;  /* 0x0000002006057824 */ /* 0x004fc600078e00ff */
[-C--:B------:R-:W-:Y:S02]  /*34f0*/  SHF.L.U32 R4, R4, R6.reuse, RZ ;  /* 0x0000000604047219 */ /* 0x080fe400000006ff */
[----:B------:R-:W-:Y:S01]  /*3500*/  SHF.L.U32 R6, R3, R6, RZ ;  /* 0x0000000603067219 */ /* 0x000fe200000006ff */
[----:B------:R2:W-:Y:S04]  /*3510*/  STS [UR6+0x130], R5 ;  /* 0x00013005ff007988 */ /* 0x0005e80008000806 */
[----:B------:R2:W-:Y:S04]  /*3520*/  ATOMS.OR RZ, [UR5+0x14], R4 ;  /* 0x00001404ffff798c */ /* 0x0005e8000b000005 */
[----:B------:R2:W-:Y:S01]  /*3530*/  ATOMS.OR RZ, [UR5+0x18], R6 ;  /* 0x00001806ffff798c */ /* 0x0005e2000b000005 */
[----:B------:R-:W-:Y:S03]  /*3540*/  SYNCS.ARRIVE.TRANS64.RED.A1T0 RZ, [UR4], RZ ;  /* 0x000000ffffff79a7 */ /* 0x000fe60008100404 */
[----:B------:R2:W-:Y:S01]  /*3550*/  ATOMS.XOR RZ, [UR5+0x10], R3 ;  /* 0x00001003ffff798c */ /* 0x0005e2000b800005 */
[----:B------:R-:W-:Y:S05]  /*3560*/  BRA `(.L_x_62) ;  /* 0x0000000000107947 */ /* 0x000fea0003800000 */
.L_x_55:
[----:B------:R-:W-:Y:S02]  /*3570*/  MOV R3, 0xffffffff ;  /* 0xffffffff00037802 */ /* 0x000fe40000000f00 */
[----:B------:R-:W-:-:S03]  /*3580*/  MOV R4, 0x35b0 ;  /* 0x000035b000047802 */ /* 0x000fc60000000f00 */
[----:B------:R1:W-:Y:S04]  /*3590*/  STS [UR6+0x130], R3 ;  /* 0x00013003ff007988 */ /* 0x0003e80008000806 */
[----:B-1---5:R-:W-:Y:S05]  /*35a0*/  CALL.REL.NOINC `($__internal_1_$__cuda_sm10x_tcgen05_guardrail_trap_phase_invalid_during_alloc) ;  /* 0x00000074002c7944 */ /* 0x022fea0003c00000 */
.L_x_62:
[----:B------:R-:W-:Y:S05]  /*35b0*/  WARPSYNC.ALL ;  /* 0x0000000000007948 */ /* 0x000fea0003800000 */
[----:B------:R-:W3:Y:S01]  /*35c0*/  S2UR UR4, SR_CgaCtaId ;  /* 0x00000000000479c3 */ /* 0x000ee20000008800 */
[----:B------:R-:W-:Y:S01]  /*35d0*/  UMOV UR26, 0x400 ;  /* 0x00000400001a7882 */ /* 0x000fe20000000000 */
[----:B------:R-:W-:-:S06]  /*35e0*/  NOP ;  /* 0x0000000000007918 */ /* 0x000fcc0000000000 */
[----:B------:R-:W-:Y:S06]  /*35f0*/  BAR.ARV 0x6, 0xa0 ;  /* 0x0182800000007b1d */ /* 0x000fec0000002000 */
[----:B------:R-:W4:Y:S01]  /*3600*/  LDCU UR6, c[0x0][0x38c] ;  /* 0x00007180ff0677ac */ /* 0x000f220008000800 */
[----:B------:R-:W-:Y:S01]  /*3610*/  LOP3.LUT R0, R0, 0xffff, RZ, 0xc0, !PT ;  /* 0x0000ffff00007812 */ /* 0x000fe200078ec0ff */
[----:B-1----:R-:W-:Y:S01]  /*3620*/  IMAD.MOV.U32 R9, RZ, RZ, 0x1 ;  /* 0x00000001ff097424 */ /* 0x002fe200078e00ff */
[----:B------:R-:W-:Y:S01]  /*3630*/  LOP3.LUT R2, R2, 0xffff, RZ, 0xc0, !PT ;  /* 0x0000ffff02027812 */ /* 0x000fe200078ec0ff */
[----:B------:R-:W-:Y:S01]  /*3640*/  IMAD.MOV.U32 R8, RZ, RZ, RZ ;  /* 0x000000ffff087224 */ /* 0x000fe200078e00ff */
[----:B------:R-:W-:Y:S01]  /*3650*/  R2UR UR42, R0 ;  /* 0x00000000002a72ca */ /* 0x000fe200000e0000 */
[----:B------:R-:W-:Y:S01]  /*3660*/  UMOV UR32, URZ ;  /* 0x000000ff00207c82 */ /* 0x000fe20008000000 */
[----:B------:R-:W-:Y:S01]  /*3670*/  R2UR UR28, R2 ;  /* 0x00000000021c72ca */ /* 0x000fe200000e0000 */
[----:B------:R-:W-:Y:S01]  /*3680*/  UMOV UR23, URZ ;  /* 0x000000ff00177c82 */ /* 0x000fe20008000000 */
[----:B------:R-:W-:Y:S01]  /*3690*/  UMOV UR22, URZ ;  /* 0x000000ff00167c82 */ /* 0x000fe20008000000 */
[----:B---3--:R-:W-:-:S02]  /*36a0*/  ULEA UR26, UR4, UR26, 0x18 ;  /* 0x0000001a041a7291 */ /* 0x008fc4000f8ec0ff */
[----:B------:R-:W-:Y:S02]  /*36b0*/  UISETP.NE.AND UP3, UPT, UR47, URZ, UPT ;  /* 0x000000ff2f00728c */ /* 0x000fe4000bf65270 */
[----:B------:R-:W-:Y:S02]  /*36c0*/  UIADD3 UR5, UPT, UPT, UR26, 0x8400, URZ ;  /* 0x000084001a057890 */ /* 0x000fe4000fffe0ff */
[----:B------:R-:W-:Y:S02]  /*36d0*/  UIADD3 UR4, UPT, UPT, UR26, 0xe400, URZ ;  /* 0x0000e4001a047890 */ /* 0x000fe4000fffe0ff */
[----:B----4-:R-:W-:Y:S01]  /*36e0*/  UIADD3 UR6, UPT, UPT, UR6, 0x3f, URZ ;  /* 0x0000003f06067890 */ /* 0x010fe2000fffe0ff */
[----:B--2---:R-:W1:Y:S01]  /*36f0*/  LDS R3, [UR26+0x130] ;  /* 0x0001301aff037984 */ /* 0x004e620008000800 */
[----:B------:R-:W-:Y:S02]  /*3700*/  USHF.R.U32.HI UR5, URZ, 0x4, UR5 ;  /* 0x00000004ff057899 */ /* 0x000fe40008011605 */
[----:B------:R-:W-:-:S02]  /*3710*/  USHF.R.S32.HI UR33, URZ, 0x1f, UR6 ;  /* 0x0000001fff217899 */ /* 0x000fc40008011406 */
[----:B------:R-:W-:Y:S02]  /*3720*/  USHF.R.U32.HI UR4, URZ, 0x4, UR4 ;  /* 0x00000004ff047899 */ /* 0x000fe40008011604 */
[----:B------:R-:W-:Y:S02]  /*3730*/  ULEA.HI UR33, UR33, UR6, URZ, 0x6 ;  /* 0x0000000621217291 */ /* 0x000fe4000f8f30ff */
[----:B------:R-:W-:Y:S02]  /*3740*/  ULOP3.LUT UR5, UR5, 0x3fff, URZ, 0xc0, !UPT ;  /* 0x00003fff05057892 */ /* 0x000fe4000f8ec0ff */
[----:B------:R-:W-:Y:S02]  /*3750*/  USHF.R.S32.HI UR33, URZ, 0x6, UR33 ;  /* 0x00000006ff217899 */ /* 0x000fe40008011421 */
[----:B------:R-:W-:Y:S02]  /*3760*/  ULOP3.LUT UR30, UR4, 0x3fff, URZ, 0xc0, !UPT ;  /* 0x00003fff041e7892 */ /* 0x000fe4000f8ec0ff */
[----:B------:R-:W-:Y:S01]  /*3770*/  UISETP.LT.AND UP0, UPT, UR33, 0x1, UPT ;  /* 0x000000012100788c */ /* 0x000fe2000bf01270 */
[----:B------:R-:W-:Y:S01]  /*3780*/  UMOV UR40, 0x0 ;  /* 0x0000000000287882 */ /* 0x000fe20000000000 */
[----:B------:R-:W-:Y:S01]  /*3790*/  UMOV UR41, 0x8400490 ;  /* 0x0840049000297882 */ /* 0x000fe20000000000 */
[----:B------:R-:W-:-:S02]  /*37a0*/  ULOP3.LUT UR29, UR5, 0x10000, URZ, 0xfc, !UPT ;  /* 0x00010000051d7892 */ /* 0x000fc4000f8efcff */
[----:B------:R-:W-:Y:S02]  /*37b0*/  ULOP3.LUT UR30, UR30, 0x10000, URZ, 0xfc, !UPT ;  /* 0x000100001e1e7892 */ /* 0x000fe4000f8efcff */
[----:B------:R-:W-:Y:S01]  /*37c0*/  USEL UR43, UR33, 0x1, !UP0 ;  /* 0x00000001212b7887 */ /* 0x000fe2000c000000 */
[----:B------:R-:W-:Y:S01]  /*37d0*/  UMOV UR38, 0x0 ;  /* 0x0000000000267882 */ /* 0x000fe20000000000 */
[----:B------:R-:W-:Y:S01]  /*37e0*/  UMOV UR39, 0x8400490 ;  /* 0x0840049000277882 */ /* 0x000fe20000000000 */
[----:B------:R-:W-:Y:S01]  /*37f0*/  UMOV UR36, 0x0 ;  /* 0x0000000000247882 */ /* 0x000fe20000000000 */
[----:B------:R-:W-:Y:S01]  /*3800*/  UMOV UR37, 0x8400490 ;  /* 0x0840049000257882 */ /* 0x000fe20000000000 */
[----:B------:R-:W-:Y:S01]  /*3810*/  UMOV UR34, 0x0 ;  /* 0x0000000000227882 */ /* 0x000fe20000000000 */
[----:B------:R-:W-:Y:S01]  /*3820*/  UMOV UR35, 0x8400490 ;  /* 0x0840049000237882 */ /* 0x000fe20000000000 */
[----:B-1----:R-:W-:Y:S02]  /*3830*/  R2UR UR44, R3 ;  /* 0x00000000032c72ca */ /* 0x002fe400000e0000 */
[----:B------:R-:W-:-:S13]  /*3840*/  CS2R R2, SRZ ;  /* 0x0000000000027805 */ /* 0x000fda000001ff00 */
.L_x_73:
[C---:B------:R-:W-:Y:S02]  /*3850*/  LEA R0, R8.reuse, UR26, 0x3 ;  /* 0x0000001a08007c11 */ /* 0x040fe4000f8e18ff */
[----:B------:R-:W-:Y:S02]  /*3860*/  SHF.L.U32 R5, R3, 0x1f, RZ ;  /* 0x0000001f03057819 */ /* 0x000fe400000006ff */
[----:B------:R-:W-:Y:S02]  /*3870*/  LEA R4, R8, UR26, 0x4 ;  /* 0x0000001a08047c11 */ /* 0x000fe4000f8e20ff */
[----:B------:R-:W1:Y:S02]  /*3880*/  SYNCS.PHASECHK.TRANS64.TRYWAIT P0, [R0+URZ+0x80], R5 ;  /* 0x00008005000075a7 */ /* 0x000e6400080011ff */
[----:B-1-3--:R-:W-:Y:S05]  /*3890*/  @!P0 BRA `(.L_x_66) ;  /* 0x0000006800708947 */ /* 0x00afea0003800000 */
.L_x_164:
[----:B-1----:R-:W1:Y:S01]  /*38a0*/  LDS.128 R4, [R4+0x110] ;  /* 0x0001100004047984 */ /* 0x002e620000000c00 */
[----:B------:R-:W-:Y:S02]  /*38b0*/  VIADD R0, R0, 0x90 ;  /* 0x0000009000007836 */ /* 0x000fe40000000000 */
[----:B------:R-:W-:Y:S01]  /*38c0*/  VIADD R8, R8, 0x1 ;  /* 0x0000000108087836 */ /* 0x000fe20000000000 */
[----:B------:R-:W-:Y:S01]  /*38d0*/  @!PT LDS RZ, [RZ] ;  /* 0x00000000fffff984 */ /* 0x000fe20000000800 */
[----:B------:R-:W-:Y:S01]  /*38e0*/  @!PT LDS RZ, [RZ] ;  /* 0x00000000fffff984 */ /* 0x000fe20000000800 */
[----:B------:R-:W-:Y:S01]  /*38f0*/  @!PT LDS RZ, [RZ] ;  /* 0x00000000fffff984 */ /* 0x000fe20000000800 */
[----:B------:R-:W-:Y:S01]  /*3900*/  @!PT LDS RZ, [RZ] ;  /* 0x00000000fffff984 */ /* 0x000fe20000000800 */
[----:B------:R2:W-:Y:S06]  /*3910*/  MEMBAR.ALL.CTA ;  /* 0x0000000000007992 */ /* 0x0005ec0000008000 */
[----:B--2---:R-:W2:Y:S01]  /*3920*/  FENCE.VIEW.ASYNC.S ;  /* 0x00000000000073c6 */ /* 0x004ea20000000000 */
[----:B------:R-:W-:-:S04]  /*3930*/  PRMT R0, RZ, 0x654, R0 ;  /* 0x00000654ff007816 */ /* 0x000fc80000000000 */
[----:B--2---:R2:W-:Y:S01]  /*3940*/  SYNCS.ARRIVE.TRANS64.RED.A1T0 RZ, [R0+URZ], RZ ;  /* 0x000000ff00ff79a7 */ /* 0x0045e200081004ff */
[----:B-1----:R-:W-:Y:S01]  /*3950*/  LOP3.LUT P1, RZ, R6, 0x1, RZ, 0xc0, !PT ;  /* 0x0000000106ff7812 */ /* 0x002fe2000782c0ff */
[----:B--2---:R-:W-:-:S12]  /*3960*/  BRA.U UP3, `(.L_x_67) ;  /* 0x0000000503087547 */ /* 0x004fd8000b800000 */
[----:B------:R-:W1:Y:S01]  /*3970*/  LDCU UR4, c[0x0][0x38c] ;  /* 0x00007180ff0477ac */ /* 0x000e620008000800 */
[----:B------:R-:W-:Y:S02]  /*3980*/  PLOP3.LUT P2, PT, PT, PT, PT, 0x80, 0x8 ;  /* 0x000000000008781c */ /* 0x000fe40003f4f070 */
[----:B------:R-:W-:Y:S01]  /*3990*/  SHF.L.U32 R5, R9, 0x1f, RZ ;  /* 0x0000001f09057819 */ /* 0x000fe200000006ff */
[----:B------:R-:W-:Y:S02]  /*39a0*/  ULEA UR31, UR32, UR26, 0x3 ;  /* 0x0000001a201f7291 */ /* 0x000fe4000f8e18ff */
[----:B------:R-:W-:Y:S02]  /*39b0*/  ULEA UR11, UR32, UR44, 0x7 ;  /* 0x0000002c200b7291 */ /* 0x000fe4000f8e38ff */
[----:B-1----:R-:W-:-:S06]  /*39c0*/  UISETP.GE.AND UP0, UPT, UR4, 0x1, UPT ;  /* 0x000000010400788c */ /* 0x002fcc000bf06270 */
[----:B------:R-:W-:-:S05]  /*39d0*/  PLOP3.LUT P0, PT, PT, PT, UP0, 0x80, 0x8 ;  /* 0x000000000008781c */ /* 0x000fca0003f0f008 */
[----:B------:R-:W-:-:S08]  /*39e0*/  @UP0 ULEA UR4, UR23, UR26, 0x3 ;  /* 0x0000001a17040291 */ /* 0x000fd0000f8e18ff */
[----:B------:R-:W-:-:S04]  /*39f0*/  @P0 SHF.L.U32 R0, R2, 0x1f, RZ ;  /* 0x0000001f02000819 */ /* 0x000fc800000006ff */
[----:B------:R1:W2:Y:S01]  /*3a00*/  @P0 SYNCS.PHASECHK.TRANS64.TRYWAIT P2, [UR4], R0 ;  /* 0x00000000ff0005a7 */ /* 0x0002a20008041104 */
[----:B------:R-:W3:Y:S02]  /*3a10*/  SYNCS.PHASECHK.TRANS64.TRYWAIT P0, [UR31+0xc0], R5 ;  /* 0x0000c005ff0075a7 */ /* 0x000ee4000800111f */
[----:B-123--:R-:W-:Y:S05]  /*3a20*/  @!P0 BRA `(.L_x_68) ;  /* 0x0000006800208947 */ /* 0x00efea0003800000 */
.L_x_166:
[----:B------:R-:W-:Y:S01]  /*3a30*/  UMOV UR27, UR22 ;  /* 0x00000016001b7c82 */ /* 0x000fe20008000000 */
[----:B------:R-:W-:Y:S05]  /*3a40*/  BRA.U !UP0, `(.L_x_69) ;  /* 0x0000000108c07547 */ /* 0x000fea000b800000 */
[----:B------:R-:W-:Y:S02]  /*3a50*/  UIADD3 UR27, UPT, UPT, UR43, UR22, URZ ;  /* 0x000000162b1b7290 */ /* 0x000fe4000fffe0ff */
[----:B------:R-:W-:Y:S01]  /*3a60*/  UPLOP3.LUT UP2, UPT, UPT, UPT, UPT, 0x40, 0x4 ;  /* 0x000000000004789c */ /* 0x000fe20003f4e870 */
[----:B------:R-:W-:Y:S01]  /*3a70*/  UMOV UR24, UR33 ;  /* 0x0000002100187c82 */ /* 0x000fe20008000000 */
[----:B------:R-:W-:-:S09]  /*3a80*/  UMOV UR10, UR23 ;  /* 0x00000017000a7c82 */ /* 0x000fd20008000000 */
.L_x_72:
[----:B--2---:R-:W-:Y:S01]  /*3a90*/  ULEA UR5, UR10, UR26, 0x3 ;  /* 0x0000001a0a057291 */ /* 0x004fe2000f8e18ff */
[----:B---3--:R-:W-:Y:S11]  /*3aa0*/  @P2 BRA `(.L_x_70) ;  /* 0x00000000000c2947 */ /* 0x008ff60003800000 */
[----:B-1----:R-:W-:Y:S04]  /*3ab0*/  SHF.L.U32 R5, R2, 0x1f, RZ ;  /* 0x0000001f02057819 */ /* 0x002fe800000006ff */
[----:B------:R-:W1:Y:S02]  /*3ac0*/  SYNCS.PHASECHK.TRANS64.TRYWAIT P0, [UR5], R5 ;  /* 0x00000005ff0075a7 */ /* 0x000e640008001105 */
[----:B-1----:R-:W-:Y:S05]  /*3ad0*/  @!P0 BRA `(.L_x_71) ;  /* 0x00000068000c8947 */ /* 0x002fea0003800000 */
.L_x_70:
[----:B------:R-:W-:Y:S01]  /*3ae0*/  UISETP.NE.AND UP0, UPT, UR24, 0x1, UPT ;  /* 0x000000011800788c */ /* 0x000fe2000bf05270 */
[----:B------:R-:W-:Y:S01]  /*3af0*/  PLOP3.LUT P2, PT, PT, PT, PT, 0x80, 0x8 ;  /* 0x000000000008781c */ /* 0x000fe20003f4f070 */
[----:B------:R-:W-:Y:S02]  /*3b00*/  UIADD3 UR4, UPT, UPT, UR10, 0x1, URZ ;  /* 0x000000010a047890 */ /* 0x000fe4000fffe0ff */
[----:B------:R-:W-:Y:S02]  /*3b10*/  UIADD3 UR25, UPT, UPT, UR5, 0x18, URZ ;  /* 0x0000001805197890 */ /* 0x000fe4000fffe0ff */
[----:B------:R-:W-:Y:S01]  /*3b20*/  UISETP.NE.AND UP1, UPT, UR4, 0x3, UPT ;  /* 0x000000030400788c */ /* 0x000fe2000bf25270 */
[----:B------:R-:W-:Y:S01]  /*3b30*/  PLOP3.LUT P0, PT, PT, PT, UP0, 0x80, 0x8 ;  /* 0x000000000008781c */ /* 0x000fe20003f0f008 */
[----:B------:R-:W-:Y:S02]  /*3b40*/  UIADD3 UR22, UPT, UPT, UR22, 0x1, URZ ;  /* 0x0000000116167890 */ /* 0x000fe4000fffe0ff */
[----:B------:R-:W-:Y:S02]  /*3b50*/  USEL UR6, URZ, 0x1, UP1 ;  /* 0x00000001ff067887 */ /* 0x000fe40008800000 */
[----:B------:R-:W-:Y:S02]  /*3b60*/  USEL UR23, UR4, URZ, UP1 ;  /* 0x000000ff04177287 */ /* 0x000fe40008800000 */
[----:B------:R-:W-:Y:S02]  /*3b70*/  UIADD3 UR24, UPT, UPT, UR24, -0x1, URZ ;  /* 0xffffffff18187890 */ /* 0x000fe4000fffe0ff */
[----:B------:R-:W-:Y:S01]  /*3b80*/  @UP0 ULEA UR4, UR23, UR26, 0x3 ;  /* 0x0000001a17040291 */ /* 0x000fe2000f8e18ff */
[----:B------:R-:W-:Y:S01]  /*3b90*/  LOP3.LUT R2, R2, UR6, RZ, 0x3c, !PT ;  /* 0x0000000602027c12 */ /* 0x000fe2000f8e3cff */
[----:B------:R-:W-:Y:S02]  /*3ba0*/  ULEA UR6, UR10, UR30, 0xa ;  /* 0x0000001e0a067291 */ /* 0x000fe4000f8e50ff */
[----:B------:R-:W-:Y:S01]  /*3bb0*/  UISETP.NE.AND UP0, UPT, UR22, UR27, UPT ;  /* 0x0000001b1600728c */ /* 0x000fe2000bf05270 */
[----:B-1----:R-:W-:Y:S01]  /*3bc0*/  @P0 SHF.L.U32 R0, R2, 0x1f, RZ ;  /* 0x0000001f02000819 */ /* 0x002fe200000006ff */
[----:B------:R-:W-:Y:S02]  /*3bd0*/  UIADD3 UR20, UPT, UPT, UR6, 0x2, URZ ;  /* 0x0000000206147890 */ /* 0x000fe4000fffe0ff */
[----:B------:R-:W-:Y:S01]  /*3be0*/  UIADD3 UR16, UPT, UPT, UR6, 0x4, URZ ;  /* 0x0000000406107890 */ /* 0x000fe2000fffe0ff */
[----:B------:R2:W3:Y:S01]  /*3bf0*/  @P0 SYNCS.PHASECHK.TRANS64.TRYWAIT P2, [UR4], R0 ;  /* 0x00000000ff0005a7 */ /* 0x0004e20008041104 */
[----:B------:R-:W-:Y:S02]  /*3c00*/  ULEA UR4, UR10, UR29, 0x9 ;  /* 0x0000001d0a047291 */ /* 0x000fe4000f8e48ff */
[----:B------:R-:W-:Y:S02]  /*3c10*/  UIADD3 UR12, UPT, UPT, UR6, 0x6, URZ ;  /* 0x00000006060c7890 */ /* 0x000fe4000fffe0ff */
[----:B------:R-:W-:Y:S02]  /*3c20*/  UIADD3 UR18, UPT, UPT, UR4, 0x2, URZ ;  /* 0x0000000204127890 */ /* 0x000fe4000fffe0ff */
[----:B------:R-:W-:Y:S02]  /*3c30*/  UIADD3 UR14, UPT, UPT, UR4, 0x4, URZ ;  /* 0x00000004040e7890 */ /* 0x000fe4000fffe0ff */
[----:B------:R-:W-:Y:S01]  /*3c40*/  UIADD3 UR8, UPT, UPT, UR4, 0x6, URZ ;  /* 0x0000000604087890 */ /* 0x000fe2000fffe0ff */
[----:B------:R-:W-:Y:S01]  /*3c50*/  UMOV UR7, 0x40004040 ;  /* 0x4000404000077882 */ /* 0x000fe20000000000 */
[----:B------:R-:W-:Y:S01]  /*3c60*/  UMOV UR5, 0x40004040 ;  /* 0x4000404000057882 */ /* 0x000fe20000000000 */
[----:B------:R-:W-:Y:S01]  /*3c70*/  UMOV UR21, 0x40004040 ;  /* 0x4000404000157882 */ /* 0x000fe20000000000 */
[----:B------:R2:W-:Y:S01]  /*3c80*/  UTCHMMA.2CTA gdesc[UR4], gdesc[UR6], tmem[UR11], tmem[UR40], idesc[UR41], UP2 ;  /* 0x00ff2806040075ea */ /* 0x0005e2000920000b */
[----:B------:R-:W-:Y:S01]  /*3c90*/  UPLOP3.LUT UP2, UPT, UPT, UPT, UPT, 0x80, 0x8 ;  /* 0x000000000008789c */ /* 0x000fe20003f4f070 */
[----:B------:R-:W-:Y:S01]  /*3ca0*/  UMOV UR19, 0x40004040 ;  /* 0x4000404000137882 */ /* 0x000fe20000000000 */
[----:B------:R-:W-:Y:S01]  /*3cb0*/  UMOV UR17, 0x40004040 ;  /* 0x4000404000117882 */ /* 0x000fe20000000000 */
[----:B------:R2:W-:Y:S01]  /*3cc0*/  UTCHMMA.2CTA gdesc[UR18], gdesc[UR20], tmem[UR11], tmem[UR38], idesc[UR39], UPT ;  /* 0x00ff2614120075ea */ /* 0x0005e2000ba0000b */
[----:B------:R-:W-:Y:S01]  /*3cd0*/  UMOV UR15, 0x40004040 ;  /* 0x40004040000f7882 */ /* 0x000fe20000000000 */
[----:B------:R-:W-:Y:S01]  /*3ce0*/  UMOV UR13, 0x40004040 ;  /* 0x40004040000d7882 */ /* 0x000fe20000000000 */
[----:B------:R-:W-:Y:S01]  /*3cf0*/  UMOV UR9, 0x40004040 ;  /* 0x4000404000097882 */ /* 0x000fe20000000000 */
[----:B------:R2:W-:Y:S01]  /*3d00*/  UTCHMMA.2CTA gdesc[UR14], gdesc[UR16], tmem[UR11], tmem[UR36], idesc[UR37], UPT ;  /* 0x00ff24100e0075ea */ /* 0x0005e2000ba0000b */
[----:B------:R2:W-:Y:S01]  /*3d10*/  UTCHMMA.2CTA gdesc[UR8], gdesc[UR12], tmem[UR11], tmem[UR34], idesc[UR35], UPT ;  /* 0x00ff220c080075ea */ /* 0x0005e2000ba0000b */
[----:B------:R2:W-:Y:S01]  /*3d20*/  UTCBAR.2CTA.MULTICAST [UR25], URZ, UR28 ;  /* 0x000000ff190073e9 */ /* 0x0005e2000820081c */
[----:B------:R-:W-:Y:S01]  /*3d30*/  UMOV UR10, UR23 ;  /* 0x00000017000a7c82 */ /* 0x000fe20008000000 */
[----:B------:R-:W-:Y:S05]  /*3d40*/  BRA.U UP0, `(.L_x_72) ;  /* 0xfffffffd00507547 */ /* 0x000fea000b83ffff */
.L_x_69:
[----:B--2---:R-:W-:Y:S01]  /*3d50*/  UIADD3 UR4, UPT, UPT, UR31, 0xa0, URZ ;  /* 0x000000a01f047890 */ /* 0x004fe2000fffe0ff */
[----:B------:R-:W-:-:S08]  /*3d60*/  UMOV UR22, UR27 ;  /* 0x0000001b00167c82 */ /* 0x000fd00008000000 */
[----:B------:R2:W-:Y:S01]  /*3d70*/  UTCBAR.2CTA.MULTICAST [UR4], URZ, UR42 ;  /* 0x000000ff040073e9 */ /* 0x0005e2000820082a */
[----:B------:R-:W-:Y:S02]  /*3d80*/  NOP ;  /* 0x0000000000007918 */ /* 0x000fe40000000000 */
.L_x_67:
[----:B--2---:R-:W-:Y:S01]  /*3d90*/  UIADD3 UR4, UPT, UPT, UR32, 0x1, URZ ;  /* 0x0000000120047890 */ /* 0x004fe2000fffe0ff */
[----:B------:R-:W-:-:S03]  /*3da0*/  ISETP.NE.AND P0, PT, R8, 0x2, PT ;  /* 0x000000020800780c */ /* 0x000fc60003f05270 */
[----:B------:R-:W-:Y:S01]  /*3db0*/  UISETP.NE.AND UP0, UPT, UR4, 0x4, UPT ;  /* 0x000000040400788c */ /* 0x000fe2000bf05270 */
[----:B-1----:R-:W-:Y:S02]  /*3dc0*/  SEL R0, RZ, 0x1, P0 ;  /* 0x00000001ff007807 */ /* 0x002fe40000000000 */
[----:B------:R-:W-:Y:S01]  /*3dd0*/  SEL R8, R8, RZ, P0 ;  /* 0x000000ff08087207 */ /* 0x000fe20000000000 */
[----:B------:R-:W-:Y:S01]  /*3de0*/  USEL UR5, URZ, 0x1, UP0 ;  /* 0x00000001ff057887 */ /* 0x000fe20008000000 */
[----:B------:R-:W-:Y:S01]  /*3df0*/  LOP3.LUT R3, R3, R0, RZ, 0x3c, !PT ;  /* 0x0000000003037212 */ /* 0x000fe200078e3cff */
[----:B------:R-:W-:-:S04]  /*3e00*/  USEL UR32, UR4, URZ, UP0 ;  /* 0x000000ff04207287 */ /* 0x000fc80008000000 */
[----:B------:R-:W-:Y:S01]  /*3e10*/  LOP3.LUT R9, R9, UR5, RZ, 0x3c, !PT ;  /* 0x0000000509097c12 */ /* 0x000fe2000f8e3cff */
[----:B------:R-:W-:Y:S07]  /*3e20*/  @P1 BRA `(.L_x_73) ;  /* 0xfffffff800881947 */ /* 0x000fee000383ffff */
[----:B------:R-:W1:Y:S01]  /*3e30*/  S2UR UR8, SR_CgaCtaId ;  /* 0x00000000000879c3 */ /* 0x000e620000008800 */
[----:B------:R-:W-:Y:S01]  /*3e40*/  ELECT P0, URZ, PT ;  /* 0x0000000000ff782f */ /* 0x000fe20003800000 */
[----:B------:R-:W-:Y:S01]  /*3e50*/  HFMA2 R0, -RZ, RZ, 0, 5.9604644775390625e-08 ;  /* 0x00000001ff007431 */ /* 0x000fe200000001ff */
[----:B------:R-:W-:-:S05]  /*3e60*/  UMOV UR4, 0x40 ;  /* 0x0000004000047882 */ /* 0x000fca0000000000 */
[----:B------:R-:W-:Y:S01]  /*3e70*/  UVIRTCOUNT.DEALLOC.SMPOOL 0x80 ;  /* 0x000000800000784c */ /* 0x000fe20000000000 */
[----:B------:R-:W-:Y:S02]  /*3e80*/  UISETP.NE.AND UP1, UPT, UR47, URZ, UPT ;  /* 0x000000ff2f00728c */ /* 0x000fe4000bf25270 */
[----:B-1----:R-:W-:-:S09]  /*3e90*/  ULEA UR8, UR8, UR4, 0x18 ;  /* 0x0000000408087291 */ /* 0x002fd2000f8ec0ff */
[----:B------:R1:W-:Y:S01]  /*3ea0*/  @P0 STS.U8 [UR8+0x1c], R0 ;  /* 0x00001c00ff000988 */ /* 0x0003e20008000008 */
[----:B------:R-:W-:Y:S05]  /*3eb0*/  BRA.U UP1, `(.L_x_74) ;  /* 0x0000000101a07547 */ /* 0x000fea000b800000 */
[----:B------:R-:W-:Y:S01]  /*3ec0*/  UIADD3 UR7, UPT, UPT, UR26, 0xc0, URZ ;  /* 0x000000c01a077890 */ /* 0x000fe2000fffe0ff */
[----:B------:R-:W-:-:S03]  /*3ed0*/  SHF.L.U32 R3, R9, 0x1f, RZ ;  /* 0x0000001f09037819 */ /* 0x000fc600000006ff */
[----:B------:R-:W-:-:S09]  /*3ee0*/  ULEA UR4, UR32, UR7, 0x3 ;  /* 0x0000000720047291 */ /* 0x000fd2000f8e18ff */
[----:B------:R-:W2:Y:S02]  /*3ef0*/  SYNCS.PHASECHK.TRANS64.TRYWAIT P0, [UR4], R3 ;  /* 0x00000003ff0075a7 */ /* 0x000ea40008001104 */
[----:B--2---:R-:W-:Y:S05]  /*3f00*/  @!P0 BRA `(.L_x_75) ;  /* 0x0000006400188947 */ /* 0x004fea0003800000 */
.L_x_169:
        /* <DEDUP_REMOVED lines=9> */
.L_x_171:
        /* <DEDUP_REMOVED lines=9> */
.L_x_173:
[----:B------:R-:W-:-:S04]  /*4030*/  UIADD3 UR4, UPT, UPT, UR4, 0x1, URZ ;  /* 0x0000000104047890 */ /* 0x000fc8000fffe0ff */
[----:B------:R-:W-:-:S04]  /*4040*/  UISETP.NE.AND UP0, UPT, UR4, 0x4, UPT ;  /* 0x000000040400788c */ /* 0x000fc8000bf05270 */
[----:B------:R-:W-:Y:S02]  /*4050*/  USEL UR5, URZ, 0x1, UP0 ;  /* 0x00000001ff057887 */ /* 0x000fe40008000000 */
[----:B------:R-:W-:-:S04]  /*4060*/  USEL UR4, UR4, URZ, UP0 ;  /* 0x000000ff04047287 */ /* 0x000fc80008000000 */
[----:B------:R-:W-:Y:S01]  /*4070*/  ULEA UR4, UR4, UR7, 0x3 ;  /* 0x0000000704047291 */ /* 0x000fe2000f8e18ff */
[----:B-1----:R-:W-:-:S04]  /*4080*/  LOP3.LUT R3, R2, UR5, RZ, 0x3c, !PT ;  /* 0x0000000502037c12 */ /* 0x002fc8000f8e3cff */
[----:B------:R-:W-:Y:S01]  /*4090*/  SHF.L.U32 R3, R3, 0x1f, RZ ;  /* 0x0000001f03037819 */ /* 0x000fe200000006ff */
[----:B------:R-:W-:-:S04]  /*40a0*/  IMAD.U32 R0, RZ, RZ, UR4 ;  /* 0x00000004ff007e24 */ /* 0x000fc8000f8e00ff */
[----:B------:R1:W2:Y:S03]  /*40b0*/  SYNCS.PHASECHK.TRANS64.TRYWAIT P0, [R0+URZ], R3 ;  /* 0x00000003000075a7 */ /* 0x0002a600080011ff */
[----:B--2---:R-:W-:Y:S05]  /*40c0*/  @!P0 NANOSLEEP.SYNCS 0x989680 ;  /* 0x009896800000895d */ /* 0x004fea0003900000 */
[----:B------:R-:W2:Y:S02]  /*40d0*/  @!P0 SYNCS.PHASECHK.TRANS64 P0, [R0+URZ], R3 ;  /* 0x00000003000085a7 */ /* 0x000ea400080010ff */
[----:B--2---:R-:W-:Y:S05]  /*40e0*/  @P0 BRA `(.L_x_78) ;  /* 0x0000000000200947 */ /* 0x004fea0003800000 */
.L_x_79:
[----:B--2---:R2:W4:Y:S02]  /*40f0*/  SYNCS.PHASECHK.TRANS64.TRYWAIT P0, [R0+URZ], R3 ;  /* 0x00000003000075a7 */ /* 0x00452400080011ff */
[----:B----4-:R-:W-:Y:S05]  /*4100*/  @!P0 NANOSLEEP.SYNCS 0x989680 ;  /* 0x009896800000895d */ /* 0x010fea0003900000 */
[----:B------:R-:W4:Y:S02]  /*4110*/  @!P0 SYNCS.PHASECHK.TRANS64 P0, [R0+URZ], R3 ;  /* 0x00000003000085a7 */ /* 0x000f2400080010ff */
[----:B----4-:R-:W-:Y:S05]  /*4120*/  @!P0 BRA `(.L_x_79) ;  /* 0xfffffffc00f08947 */ /* 0x010fea000383ffff */
[----:B------:R-:W-:Y:S05]  /*4130*/  BRA `(.L_x_78) ;  /* 0x00000000000c7947 */ /* 0x000fea0003800000 */
.L_x_74:
[----:B------:R-:W-:-:S04]  /*4140*/  UIADD3 UR4, UPT, UPT, UR26, 0x100, URZ ;  /* 0x000001001a047890 */ /* 0x000fc8000fffe0ff */
[----:B------:R-:W-:-:S09]  /*4150*/  UPRMT UR4, UR46, 0x654, UR4 ;  /* 0x000006542e047896 */ /* 0x000fd20008000004 */
[----:B------:R-:W-:Y:S03]  /*4160*/  SYNCS.ARRIVE.TRANS64.RED.A1T0 RZ, [UR4], RZ ;  /* 0x000000ffffff79a7 */ /* 0x000fe60008100404 */
.L_x_78:
[----:B-12---:R-:W-:Y:S01]  /*4170*/  SHF.L.U32 R3, RZ, 0x1f, RZ ;  /* 0x0000001fff037819 */ /* 0x006fe200000006ff */
[----:B------:R-:W-:Y:S01]  /*4180*/  UIADD3 UR4, UPT, UPT, UR26, 0x100, URZ ;  /* 0x000001001a047890 */ /* 0x000fe2000fffe0ff */
[----:B------:R-:W-:Y:S02]  /*4190*/  PLOP3.LUT P0, PT, PT, PT, UP1, 0x80, 0x8 ;  /* 0x000000000008781c */ /* 0x000fe40003f0f018 */
[----:B------:R-:W1:Y:S02]  /*41a0*/  SYNCS.PHASECHK.TRANS64.TRYWAIT P1, [UR26+0x100], R3 ;  /* 0x00010003ff0075a7 */ /* 0x000e64000802111a */
[----:B-1----:R-:W-:Y:S09]  /*41b0*/  @!P1 BRA `(.L_x_80) ;  /* 0x0000006000b49947 */ /* 0x002ff20003800000 */
.L_x_175:
[----:B------:R-:W-:Y:S01]  /*41c0*/  @!UP1 UPRMT UR4, UR46, 0x654, UR4 ;  /* 0x000006542e049896 */ /* 0x000fe20008000004 */
[----:B------:R-:W-:Y:S01]  /*41d0*/  UMOV UR5, 0xffff ;  /* 0x0000ffff00057882 */ /* 0x000fe20000000000 */
[----:B------:R-:W-:-:S07]  /*41e0*/  UMOV UR6, 0x1 ;  /* 0x0000000100067882 */ /* 0x000fce0000000000 */
[----:B------:R-:W-:Y:S01]  /*41f0*/  @!P0 SYNCS.ARRIVE.TRANS64.RED.A1T0 RZ, [UR4], RZ ;  /* 0x000000ffffff89a7 */ /* 0x000fe20008100404 */
[----:B------:R-:W-:Y:S01]  /*4200*/  NOP ;  /* 0x0000000000007918 */ /* 0x000fe20000000000 */
[----:B-1----:R-:W1:Y:S01]  /*4210*/  LDS R0, [UR8+0x14] ;  /* 0x00001408ff007984 */ /* 0x002e620008000800 */
[----:B------:R-:W-:-:S04]  /*4220*/  ULOP3.LUT UR4, UR44, 0xffff, URZ, 0xc0, !UPT ;  /* 0x0000ffff2c047892 */ /* 0x000fc8000f8ec0ff */
[----:B------:R-:W-:-:S04]  /*4230*/  USHF.R.U32.HI UR4, URZ, 0x5, UR4 ;  /* 0x00000005ff047899 */ /* 0x000fc80008011604 */
[----:B------:R-:W-:Y:S02]  /*4240*/  USHF.L.U32 UR5, UR5, UR4, URZ ;  /* 0x0000000405057299 */ /* 0x000fe400080006ff */
[----:B------:R-:W-:-:S04]  /*4250*/  USHF.L.U32 UR4, UR6, UR4, URZ ;  /* 0x0000000406047299 */ /* 0x000fc800080006ff */
[----:B-1----:R-:W-:-:S04]  /*4260*/  LOP3.LUT R0, R0, UR5, RZ, 0xc0, !PT ;  /* 0x0000000500007c12 */ /* 0x002fc8000f8ec0ff */
[----:B------:R-:W-:-:S13]  /*4270*/  ISETP.NE.AND P0, PT, R0, UR5, PT ;  /* 0x0000000500007c0c */ /* 0x000fda000bf05270 */
[----:B------:R-:W-:Y:S05]  /*4280*/  @P0 BRA `(.L_x_81) ;  /* 0x0000000000580947 */ /* 0x000fea0003800000 */
[----:B------:R-:W1:Y:S02]  /*4290*/  LDS R0, [UR8+0x18] ;  /* 0x00001808ff007984 */ /* 0x000e640008000800 */
[----:B-1----:R-:W-:-:S04]  /*42a0*/  LOP3.LUT R0, R0, UR4, RZ, 0xc0, !PT ;  /* 0x0000000400007c12 */ /* 0x002fc8000f8ec0ff */
[----:B------:R-:W-:-:S13]  /*42b0*/  ISETP.NE.AND P0, PT, R0, UR4, PT ;  /* 0x0000000400007c0c */ /* 0x000fda000bf05270 */
[----:B------:R-:W-:Y:S05]  /*42c0*/  @P0 BRA `(.L_x_82) ;  /* 0x00000000003c0947 */ /* 0x000fea0003800000 */
[----:B------:R-:W1:Y:S01]  /*42d0*/  S2R R2, SR_LANEID ;  /* 0x0000000000027919 */ /* 0x000e620000000000 */
[----:B------:R-:W-:Y:S01]  /*42e0*/  ULOP3.LUT UR5, URZ, UR5, URZ, 0x33, !UPT ;  /* 0x00000005ff057292 */ /* 0x000fe2000f8e33ff */
[----:B------:R-:W-:Y:S01]  /*42f0*/  LOP3.LUT R4, RZ, UR4, RZ, 0x33, !PT ;  /* 0x00000004ff047c12 */ /* 0x000fe2000f8e33ff */
[----:B------:R-:W-:Y:S02]  /*4300*/  VOTEU.ANY UR4, UPT, PT ;  /* 0x0000000000047886 */ /* 0x000fe400038e0100 */
[----:B------:R-:W-:Y:S01]  /*4310*/  UFLO.U32 UR4, UR4 ;  /* 0x00000004000472bd */ /* 0x000fe200080e0000 */
[----:B------:R-:W2:Y:S01]  /*4320*/  REDUX UR6, R4 ;  /* 0x00000000040673c4 */ /* 0x000ea20000000000 */
[----:B------:R-:W-:-:S06]  /*4330*/  IMAD.U32 R0, RZ, RZ, UR5 ;  /* 0x00000005ff007e24 */ /* 0x000fcc000f8e00ff */
[----:B------:R4:W-:Y:S01]  /*4340*/  UTCATOMSWS.AND URZ, UR5 ;  /* 0x0000000500ff79e3 */ /* 0x0009e20008000000 */
[----:B------:R-:W3:Y:S01]  /*4350*/  REDUX UR7, R0 ;  /* 0x00000000000773c4 */ /* 0x000ee20000000000 */
[----:B-1----:R-:W-:Y:S01]  /*4360*/  ISETP.EQ.U32.AND P0, PT, R2, UR4, PT ;  /* 0x0000000402007c0c */ /* 0x002fe2000bf02070 */
[----:B--2---:R-:W-:Y:S01]  /*4370*/  IMAD.U32 R2, RZ, RZ, UR6 ;  /* 0x00000006ff027e24 */ /* 0x004fe2000f8e00ff */
[----:B---3--:R-:W-:-:S11]  /*4380*/  MOV R3, UR7 ;  /* 0x0000000700037c02 */ /* 0x008fd60008000f00 */
[----:B------:R4:W-:Y:S04]  /*4390*/  @P0 ATOMS.AND RZ, [UR8+0x14], R3 ;  /* 0x00001403ffff098c */ /* 0x0009e8000a800008 */
[----:B------:R4:W-:Y:S01]  /*43a0*/  @P0 ATOMS.AND RZ, [UR8+0x18], R2 ;  /* 0x00001802ffff098c */ /* 0x0009e2000a800008 */
[----:B------:R-:W-:Y:S05]  /*43b0*/  BRA `(.L_x_83) ;  /* 0x0000000000147947 */ /* 0x000fea0003800000 */
.L_x_82:
[----:B------:R-:W-:Y:S02]  /*43c0*/  MOV R2, 0x43e0 ;  /* 0x000043e000027802 */ /* 0x000fe40000000f00 */
[----:B---3-5:R-:W-:Y:S05]  /*43d0*/  CALL.REL.NOINC `($__internal_0_$__cuda_sm10x_tcgen05_guardrail_trap_col_being_dealloced_not_returned_by_alloc) ;  /* 0x0000006400947944 */ /* 0x028fea0003c00000 */
[----:B------:R-:W-:Y:S05]  /*43e0*/  BRA `(.L_x_83) ;  /* 0x0000000000087947 */ /* 0x000fea0003800000 */
.L_x_81:
[----:B------:R-:W-:Y:S02]  /*43f0*/  MOV R2, 0x4410 ;  /* 0x0000441000027802 */ /* 0x000fe40000000f00 */
[----:B---3-5:R-:W-:Y:S05]  /*4400*/  CALL.REL.NOINC `($__internal_2_$__cuda_sm10x_tcgen05_guardrail_trap_unallocated_columns_being_dealloced) ;  /* 0x0000006400a07944 */ /* 0x028fea0003c00000 */
.L_x_83:
[----:B------:R-:W-:Y:S01]  /*4410*/  NOP ;  /* 0x0000000000007918 */ /* 0x000fe20000000000 */
[----:B----4-:R-:W-:Y:S05]  /*4420*/  EXIT ;  /* 0x000000000000794d */ /* 0x010fea0003800000 */
.L_x_54:
[----:B------:R-:W-:-:S09]  /*4430*/  UISETP.NE.OR UP0, UPT, UR13, 0x3, !UP3 ;  /* 0x000000030d00788c */ /* 0x000fd2000df05670 */
[----:B------:R-:W-:Y:S05]  /*4440*/  BRA.U UP0, `(.L_x_84) ;  /* 0x0000001100c87547 */ /* 0x000fea000b800000 */
[----:B------:R-:W1:Y:S01]  /*4450*/  S2UR UR10, SR_CgaCtaId ;  /* 0x00000000000a79c3 */ /* 0x000e620000008800 */
[----:B------:R-:W2:Y:S01]  /*4460*/  LDCU UR31, c[0x0][0x370] ;  /* 0x00006e00ff1f77ac */ /* 0x000ea20008000800 */
[----:B------:R-:W-:Y:S02]  /*4470*/  HFMA2 R13, -RZ, RZ, 0, 0 ;  /* 0x00000000ff0d7431 */ /* 0x000fe400000001ff */
[----:B------:R-:W-:Y:S01]  /*4480*/  IMAD.MOV.U32 R15, RZ, RZ, 0x1 ;  /* 0x00000001ff0f7424 */ /* 0x000fe200078e00ff */
[----:B------:R-:W-:Y:S01]  /*4490*/  MOV R7, 0x2000 ;  /* 0x0000200000077802 */ /* 0x000fe20000000f00 */
[----:B------:R-:W2:Y:S01]  /*44a0*/  LDCU.128 UR48, c[0x0][0xb10] ;  /* 0x00016200ff3077ac */ /* 0x000ea20008000c00 */
[----:B------:R-:W-:Y:S01]  /*44b0*/  IMAD.MOV.U32 R14, RZ, RZ, RZ ;  /* 0x000000ffff0e7224 */ /* 0x000fe200078e00ff */
[----:B------:R-:W3:Y:S01]  /*44c0*/  LDC.64 R16, c[0x0][0x348] ;  /* 0x0000d200ff107b82 */ /* 0x000ee20000000a00 */
[----:B------:R-:W4:Y:S01]  /*44d0*/  LDCU UR30, c[0x0][0x374] ;  /* 0x00006e80ff1e77ac */ /* 0x000f220008000800 */
[----:B------:R-:W1:Y:S06]  /*44e0*/  LDCU UR15, c[0x0][0xb0c] ;  /* 0x00016180ff0f77ac */ /* 0x000e6c0008000800 */
[----:B------:R-:W3:Y:S01]  /*44f0*/  LDC.64 R2, c[0x0][0x888] ;  /* 0x00022200ff027b82 */ /* 0x000ee20000000a00 */
[----:B------:R-:W3:Y:S01]  /*4500*/  LDCU UR54, c[0x0][0xb20] ;  /* 0x00016400ff3677ac */ /* 0x000ee20008000800 */
[----:B------:R-:W3:Y:S06]  /*4510*/  LDCU UR4, c[0x0][0xb30] ;  /* 0x00016600ff0477ac */ /* 0x000eec0008000800 */
[----:B------:R-:W3:Y:S01]  /*4520*/  LDC.64 R4, c[0x0][0x890] ;  /* 0x00022400ff047b82 */ /* 0x000ee20000000a00 */
[----:B------:R-:W-:Y:S01]  /*4530*/  UMOV UR21, 0x400 ;  /* 0x0000040000157882 */ /* 0x000fe20000000000 */
[----:B--2---:R-:W-:-:S02]  /*4540*/  UIMAD.WIDE.U32 UR6, UR31, UR48, URZ ;  /* 0x000000301f0672a5 */ /* 0x004fc4000f8e00ff */
[----:B----4-:R-:W-:Y:S02]  /*4550*/  UIMAD.WIDE.U32 UR8, UR30, UR51, URZ ;  /* 0x000000331e0872a5 */ /* 0x010fe4000f8e00ff */
[----:B-1----:R-:W-:Y:S02]  /*4560*/  ULEA UR21, UR10, UR21, 0x18 ;  /* 0x000000150a157291 */ /* 0x002fe4000f8ec0ff */
[----:B------:R-:W-:Y:S02]  /*4570*/  UPLOP3.LUT UP2, UPT, UPT, UPT, UPT, 0x40, 0x4 ;  /* 0x000000000004789c */ /* 0x000fe40003f4e870 */
[----:B------:R-:W-:Y:S02]  /*4580*/  UIADD3 UR37, UPT, UPT, UR21, 0x48, URZ ;  /* 0x0000004815257890 */ /* 0x000fe4000fffe0ff */
[----:B------:R-:W-:Y:S02]  /*4590*/  UIADD3 UR41, UPT, UPT, UR21, 0x30, URZ ;  /* 0x0000003015297890 */ /* 0x000fe4000fffe0ff */
[----:B------:R-:W-:-:S02]  /*45a0*/  UIADD3 UR33, UPT, UPT, UR21, 0x38, URZ ;  /* 0x0000003815217890 */ /* 0x000fc4000fffe0ff */
[----:B------:R-:W-:Y:S01]  /*45b0*/  UIADD3 UR25, UPT, UPT, UR21, 0x40, URZ ;  /* 0x0000004015197890 */ /* 0x000fe2000fffe0ff */
[----:B------:R-:W-:Y:S01]  /*45c0*/  UMOV UR6, UR7 ;  /* 0x0000000700067c82 */ /* 0x000fe20008000000 */
[----:B------:R-:W-:Y:S01]  /*45d0*/  UMOV UR47, UR9 ;  /* 0x00000009002f7c82 */ /* 0x000fe20008000000 */
[----:B------:R-:W-:Y:S02]  /*45e0*/  UISETP.GE.AND UP0, UPT, UR45, 0x1, UPT ;  /* 0x000000012d00788c */ /* 0x000fe4000bf06270 */
[----:B------:R-:W-:Y:S01]  /*45f0*/  UISETP.NE.AND UP4, UPT, UR45, 0x1, UPT ;  /* 0x000000012d00788c */ /* 0x000fe2000bf85270 */
[----:B------:R-:W1:Y:S01]  /*4600*/  LDCU.64 UR22, c[0x0][0xb28] ;  /* 0x00016500ff1677ac */ /* 0x000e620008000a00 */
[----:B------:R-:W-:Y:S02]  /*4610*/  UISETP.NE.AND UP6, UPT, UR15, 0x1, UPT ;  /* 0x000000010f00788c */ /* 0x000fe4000bfc5270 */
[----:B------:R-:W-:Y:S02]  /*4620*/  UISETP.NE.AND UP5, UPT, UR50, 0x1, UPT ;  /* 0x000000013200788c */ /* 0x000fe4000bfa5270 */
[----:B------:R-:W-:-:S02]  /*4630*/  UPRMT UR37, UR10, 0x654, UR37 ;  /* 0x000006540a257896 */ /* 0x000fc40008000025 */
[----:B------:R-:W-:Y:S02]  /*4640*/  USHF.R.U32.HI UR52, URZ, UR49, UR6 ;  /* 0x00000031ff347299 */ /* 0x000fe40008011606 */
[----:B------:R-:W-:Y:S02]  /*4650*/  UPRMT UR46, UR10, 0x654, UR41 ;  /* 0x000006540a2e7896 */ /* 0x000fe40008000029 */
[----:B------:R-:W-:Y:S02]  /*4660*/  UPRMT UR39, UR10, 0x654, UR33 ;  /* 0x000006540a277896 */ /* 0x000fe40008000021 */
[----:B------:R-:W-:Y:S02]  /*4670*/  UPRMT UR38, UR10, 0x654, UR25 ;  /* 0x000006540a267896 */ /* 0x000fe40008000019 */
[----:B---3--:R-:W-:Y:S02]  /*4680*/  USHF.R.U32.HI UR47, URZ, UR54, UR47 ;  /* 0x00000036ff2f7299 */ /* 0x008fe4000801162f */
[----:B------:R-:W-:-:S11]  /*4690*/  UISETP.NE.AND UP3, UPT, UR4, 0x1, UPT ;  /* 0x000000010400788c */ /* 0x000fd6000bf65270 */
.L_x_95:
[C---:B------:R-:W-:Y:S02]  /*46a0*/  LEA R12, R14.reuse, UR21, 0x3 ;  /* 0x000000150e0c7c11 */ /* 0x040fe4000f8e18ff */
[----:B------:R-:W-:Y:S02]  /*46b0*/  SHF.L.U32 R9, R13, 0x1f, RZ ;  /* 0x0000001f0d097819 */ /* 0x000fe400000006ff */
[----:B------:R-:W-:Y:S02]  /*46c0*/  LEA R10, R14, UR21, 0x4 ;  /* 0x000000150e0a7c11 */ /* 0x000fe4000f8e20ff */
[----:B------:R-:W2:Y:S02]  /*46d0*/  SYNCS.PHASECHK.TRANS64.TRYWAIT P0, [R12+URZ+0x80], R9 ;  /* 0x000080090c0075a7 */ /* 0x000ea400080011ff */
[----:B--23--:R-:W-:Y:S05]  /*46e0*/  @!P0 BRA `(.L_x_85) ;  /* 0x0000005c00808947 */ /* 0x00cfea0003800000 */
.L_x_176:
[----:B--2---:R-:W2:Y:S01]  /*46f0*/  LDS.128 R8, [R10+0x110] ;  /* 0x000110000a087984 */ /* 0x004ea20000000c00 */
[----:B------:R-:W-:Y:S01]  /*4700*/  UISETP.GE.AND UP0, UPT, UR45, 0x1, UPT ;  /* 0x000000012d00788c */ /* 0x000fe2000bf06270 */
[----:B------:R-:W-:Y:S01]  /*4710*/  @!PT LDS RZ, [RZ] ;  /* 0x00000000fffff984 */ /* 0x000fe20000000800 */
[----:B------:R-:W-:Y:S01]  /*4720*/  @!PT LDS RZ, [RZ] ;  /* 0x00000000fffff984 */ /* 0x000fe20000000800 */
[----:B------:R-:W-:Y:S01]  /*4730*/  @!PT LDS RZ, [RZ] ;  /* 0x00000000fffff984 */ /* 0x000fe20000000800 */
[----:B------:R-:W-:Y:S01]  /*4740*/  @!PT LDS RZ, [RZ] ;  /* 0x00000000fffff984 */ /* 0x000fe20000000800 */
[----:B------:R3:W-:Y:S06]  /*4750*/  MEMBAR.ALL.CTA ;  /* 0x0000000000007992 */ /* 0x0007ec0000008000 */
[----:B---3--:R-:W3:Y:S01]  /*4760*/  FENCE.VIEW.ASYNC.S ;  /* 0x00000000000073c6 */ /* 0x008ee20000000000 */
[----:B--2---:R-:W-:Y:S11]  /*4770*/  LOP3.LUT P0, RZ, R10, 0x1, RZ, 0xc0, !PT ;  /* 0x000000010aff7812 */ /* 0x004ff6000780c0ff */
[----:B------:R-:W-:Y:S02]  /*4780*/  @!UPT UIADD3 URZ, UPT, UPT, URZ, URZ, URZ ;  /* 0x000000fffffff290 */ /* 0x000fe4000fffe0ff */
[----:B---3--:R-:W-:Y:S01]  /*4790*/  VOTEU.ANY UP1, P0 ;  /* 0x0000000000ff7886 */ /* 0x008fe20000020100 */
[----:B------:R-:W-:Y:S11]  /*47a0*/  PLOP3.LUT P0, PT, PT, PT, UP1, 0x80, 0x8 ;  /* 0x000000000008781c */ /* 0x000ff60003f0f018 */
[----:B------:R-:W-:Y:S02]  /*47b0*/  @!UPT UIADD3 URZ, UPT, UPT, URZ, URZ, URZ ;  /* 0x000000fffffff290 */ /* 0x000fe4000fffe0ff */
[----:B------:R-:W-:Y:S02]  /*47c0*/  @P0 SHF.R.U32.HI R0, RZ, 0x10, R9 ;  /* 0x00000010ff000819 */ /* 0x000fe40000011609 */
[----:B------:R-:W-:Y:S02]  /*47d0*/  @P0 MOV R6, R8 ;  /* 0x0000000800060202 */ /* 0x000fe40000000f00 */
[----:B------:R-:W-:Y:S01]  /*47e0*/  @P0 R2UR UR4, R0 ;  /* 0x00000000000402ca */ /* 0x000fe200000e0000 */
[----:B------:R-:W-:Y:S01]  /*47f0*/  VIADD R0, R12, 0x90 ;  /* 0x000000900c007836 */ /* 0x000fe20000000000 */
[----:B------:R-:W-:Y:S02]  /*4800*/  @P0 LOP3.LUT R8, R9, 0xffff, RZ, 0xc0, !PT ;  /* 0x0000ffff09080812 */ /* 0x000fe400078ec0ff */
[----:B------:R-:W-:Y:S02]  /*4810*/  @P0 R2UR UR6, R6 ;  /* 0x00000000060602ca */ /* 0x000fe400000e0000 */
[----:B------:R-:W-:Y:S02]  /*4820*/  PRMT R0, RZ, 0x654, R0 ;  /* 0x00000654ff007816 */ /* 0x000fe40000000000 */
[----:B------:R-:W-:Y:S02]  /*4830*/  @P0 R2UR UR5, R8 ;  /* 0x00000000080502ca */ /* 0x000fe400000e0000 */
[----:B------:R2:W-:Y:S03]  /*4840*/  SYNCS.ARRIVE.TRANS64.RED.A1T0 RZ, [R0+URZ], RZ ;  /* 0x000000ff00ff79a7 */ /* 0x0005e600081004ff */
[----:B------:R-:W-:Y:S04]  /*4850*/  @UP1 UMOV UR29, UR4 ;  /* 0x00000004001d1c82 */ /* 0x000fe80008000000 */
[----:B------:R-:W-:Y:S04]  /*4860*/  @UP1 UMOV UR14, UR6 ;  /* 0x00000006000e1c82 */ /* 0x000fe80008000000 */
[----:B------:R-:W-:Y:S01]  /*4870*/  @UP1 UMOV UR13, UR5 ;  /* 0x00000005000d1c82 */ /* 0x000fe20008000000 */
[----:B------:R-:W-:Y:S05]  /*4880*/  BRA.U !UP0, `(.L_x_86) ;  /* 0x0000000108a47547 */ /* 0x000fea000b800000 */
[----:B------:R-:W-:Y:S02]  /*4890*/  UIMAD.WIDE.U32 UR16, UR13, UR51, URZ ;  /* 0x000000330d1072a5 */ /* 0x000fe4000f8e00ff */
[----:B------:R-:W-:Y:S02]  /*48a0*/  UIMAD.WIDE.U32 UR18, UR14, UR48, URZ ;  /* 0x000000300e1272a5 */ /* 0x000fe4000f8e00ff */
[----:B------:R-:W-:Y:S02]  /*48b0*/  USEL UR4, UR30, UR47, !UP5 ;  /* 0x0000002f1e047287 */ /* 0x000fe4000e800000 */
[----:B------:R-:W-:Y:S02]  /*48c0*/  USEL UR7, UR31, UR52, !UP6 ;  /* 0x000000341f077287 */ /* 0x000fe4000f000000 */
[----:B-1----:R-:W-:Y:S02]  /*48d0*/  UIMAD.WIDE.U32 UR8, UR4, UR22, URZ ;  /* 0x00000016040872a5 */ /* 0x002fe4000f8e00ff */
[----:B------:R-:W-:Y:S01]  /*48e0*/  UIMAD.WIDE.U32 UR10, UR7, UR22, URZ ;  /* 0x00000016070a72a5 */ /* 0x000fe2000f8e00ff */
[----:B------:R-:W-:Y:S02]  /*48f0*/  UMOV UR5, UR17 ;  /* 0x0000001100057c82 */ /* 0x000fe40008000000 */
[----:B------:R-:W-:Y:S03]  /*4900*/  USHF.R.U32.HI UR6, URZ, UR54, UR5 ;  /* 0x00000036ff067299 */ /* 0x000fe60008011605 */
[----:B------:R-:W-:Y:S01]  /*4910*/  UMOV UR5, UR19 ;  /* 0x0000001300057c82 */ /* 0x000fe20008000000 */
[----:B------:R-:W-:Y:S02]  /*4920*/  USEL UR6, UR13, UR6, !UP5 ;  /* 0x000000060d067287 */ /* 0x000fe4000e800000 */
[----:B------:R-:W-:Y:S03]  /*4930*/  USHF.R.U32.HI UR12, URZ, UR49, UR5 ;  /* 0x00000031ff0c7299 */ /* 0x000fe60008011605 */
[----:B------:R-:W-:Y:S02]  /*4940*/  UMOV UR5, UR9 ;  /* 0x0000000900057c82 */ /* 0x000fe40008000000 */
[----:B------:R-:W-:Y:S03]  /*4950*/  @UP4 USHF.R.U32.HI UR4, URZ, UR23, UR5 ;  /* 0x00000017ff044299 */ /* 0x000fe60008011605 */
[----:B------:R-:W-:Y:S01]  /*4960*/  UMOV UR5, UR11 ;  /* 0x0000000b00057c82 */ /* 0x000fe20008000000 */
[----:B------:R-:W-:Y:S02]  /*4970*/  UIMAD UR4, UR45, UR4, URZ ;  /* 0x000000042d0472a4 */ /* 0x000fe4000f8e02ff */
[----:B------:R-:W-:Y:S02]  /*4980*/  @UP4 USHF.R.U32.HI UR7, URZ, UR23, UR5 ;  /* 0x00000017ff074299 */ /* 0x000fe40008011605 */
[----:B------:R-:W-:Y:S02]  /*4990*/  UIMAD.WIDE.U32 UR10, UR6, UR22, URZ ;  /* 0x00000016060a72a5 */ /* 0x000fe4000f8e00ff */
[----:B------:R-:W-:Y:S02]  /*49a0*/  USEL UR5, UR14, UR12, !UP6 ;  /* 0x0000000c0e057287 */ /* 0x000fe4000f000000 */
[----:B------:R-:W-:Y:S02]  /*49b0*/  UIMAD UR8, UR45, UR7, URZ ;  /* 0x000000072d0872a4 */ /* 0x000fe4000f8e02ff */
[----:B------:R-:W-:Y:S03]  /*49c0*/  UISETP.GE.AND UP0, UPT, UR6, UR4, UPT ;  /* 0x000000040600728c */ /* 0x000fe6000bf06270 */
[----:B------:R-:W-:Y:S01]  /*49d0*/  UMOV UR4, UR11 ;  /* 0x0000000b00047c82 */ /* 0x000fe20008000000 */
[----:B------:R-:W-:Y:S02]  /*49e0*/  UISETP.GE.OR UP0, UPT, UR5, UR8, UP0 ;  /* 0x000000080500728c */ /* 0x000fe40008706670 */
[----:B------:R-:W-:Y:S02]  /*49f0*/  USHF.R.U32.HI UR4, URZ, UR23, UR4 ;  /* 0x00000017ff047299 */ /* 0x000fe40008011604 */
[----:B------:R-:W-:Y:S02]  /*4a00*/  UIMAD.WIDE.U32 UR8, UR5, UR22, URZ ;  /* 0x00000016050872a5 */ /* 0x000fe4000f8e00ff */
[----:B------:R-:W-:Y:S04]  /*4a10*/  USEL UR10, UR6, UR4, !UP4 ;  /* 0x00000004060a7287 */ /* 0x000fe8000e000000 */
[----:B------:R-:W-:Y:S01]  /*4a20*/  UIADD3 UR11, UPT, UPT, -UR10, URZ, URZ ;  /* 0x000000ff0a0b7290 */ /* 0x000fe2000fffe1ff */
[----:B------:R-:W-:Y:S02]  /*4a30*/  @!UP0 UMOV UR4, UR9 ;  /* 0x0000000900048c82 */ /* 0x000fe40008000000 */
[----:B------:R-:W-:Y:S02]  /*4a40*/  @!UP0 USHF.R.U32.HI UR4, URZ, UR23, UR4 ;  /* 0x00000017ff048299 */ /* 0x000fe40008011604 */
[----:B------:R-:W-:Y:S02]  /*4a50*/  UIMAD UR8, UR45, UR11, UR6 ;  /* 0x0000000b2d0872a4 */ /* 0x000fe4000f8e0206 */
[----:B------:R-:W-:Y:S04]  /*4a60*/  @!UP0 USEL UR4, UR5, UR4, !UP4 ;  /* 0x0000000405048287 */ /* 0x000fe8000e000000 */
[----:B------:R-:W-:Y:S02]  /*4a70*/  @!UP0 UIMAD UR7, UR7, UR8, UR4 ;  /* 0x00000008070782a4 */ /* 0x000fe4000f8e0204 */
[----:B------:R-:W-:Y:S02]  /*4a80*/  @!UP0 UIADD3 UR9, UPT, UPT, UR10, -UR4, URZ ;  /* 0x800000040a098290 */ /* 0x000fe4000fffe0ff */
[----:B------:R-:W-:Y:S02]  /*4a90*/  UIADD3 UR8, UPT, UPT, -UR6, URZ, URZ ;  /* 0x000000ff06087290 */ /* 0x000fe4000fffe1ff */
[----:B------:R-:W-:Y:S02]  /*4aa0*/  UIADD3 UR4, UPT, UPT, -UR5, URZ, URZ ;  /* 0x000000ff05047290 */ /* 0x000fe4000fffe1ff */
[----:B------:R-:W-:Y:S03]  /*4ab0*/  @!UP0 UIMAD UR6, UR9, UR45, UR5 ;  /* 0x0000002d090682a4 */ /* 0x000fe6000f8e0205 */
[----:B------:R-:W-:Y:S01]  /*4ac0*/  @!UP0 UMOV UR5, UR7 ;  /* 0x0000000700058c82 */ /* 0x000fe20008000000 */
[----:B------:R-:W-:Y:S02]  /*4ad0*/  UIMAD UR7, UR15, UR4, UR14 ;  /* 0x000000040f0772a4 */ /* 0x000fe4000f8e020e */
[----:B------:R-:W-:Y:S02]  /*4ae0*/  UIMAD UR4, UR50, UR8, UR13 ;  /* 0x00000008320472a4 */ /* 0x000fe4000f8e020d */
[----:B------:R-:W-:Y:S02]  /*4af0*/  UIMAD UR14, UR5, UR15, UR7 ;  /* 0x0000000f050e72a4 */ /* 0x000fe4000f8e0207 */
[----:B------:R-:W-:Y:S11]  /*4b00*/  UIMAD UR13, UR6, UR50, UR4 ;  /* 0x00000032060d72a4 */ /* 0x000ff6000f8e0204 */
[----:B------:R-:W-:Y:S01]  /*4b10*/  @!UPT UIADD3 URZ, UPT, UPT, URZ, URZ, URZ ;  /* 0x000000fffffff290 */ /* 0x000fe2000fffe0ff */
.L_x_86:
[----:B------:R-:W3:Y:S01]  /*4b20*/  @!UP3 LDCU.128 UR8, c[0x0][0xb10] ;  /* 0x00016200ff08b7ac */ /* 0x000ee20008000c00 */
[C---:B------:R-:W-:Y:S02]  /*4b30*/  ISETP.NE.U32.AND P1, PT, R4.reuse, RZ, PT ;  /* 0x000000ff0400720c */ /* 0x040fe40003f25070 */
[----:B------:R-:W-:Y:S02]  /*4b40*/  ISETP.NE.U32.AND P0, PT, R4, RZ, PT ;  /* 0x000000ff0400720c */ /* 0x000fe40003f05070 */
[C---:B------:R-:W-:Y:S02]  /*4b50*/  ISETP.NE.AND.EX P1, PT, R5.reuse, RZ, PT, P1 ;  /* 0x000000ff0500720c */ /* 0x040fe40003f25310 */
[----:B------:R-:W-:Y:S01]  /*4b60*/  ISETP.NE.AND.EX P0, PT, R5, RZ, PT, P0 ;  /* 0x000000ff0500720c */ /* 0x000fe20003f05300 */
[----:B------:R-:W4:Y:S01]  /*4b70*/  @!UP3 LDCU UR5, c[0x0][0xb0c] ;  /* 0x00016180ff05b7ac */ /* 0x000f220008000800 */
[----:B------:R-:W-:Y:S01]  /*4b80*/  SHF.L.U32 R9, R15, 0x1f, RZ ;  /* 0x0000001f0f097819 */ /* 0x000fe200000006ff */
[----:B------:R-:W-:Y:S02]  /*4b90*/  USHF.L.U32 UR42, UR32, 0x8, URZ ;  /* 0x00000008202a7899 */ /* 0x000fe400080006ff */
[----:B------:R-:W-:Y:S02]  /*4ba0*/  USHF.L.U32 UR43, UR20, 0x6, URZ ;  /* 0x00000006142b7899 */ /* 0x000fe400080006ff */
[----:B---3--:R-:W-:Y:S07]  /*4bb0*/  UIMAD.WIDE.U32 UR6, UR14, UR8, URZ ;  /* 0x000000080e0672a5 */ /* 0x008fee000f8e00ff */
[----:B------:R-:W-:Y:S01]  /*4bc0*/  @!UP3 UMOV UR4, UR7 ;  /* 0x000000070004bc82 */ /* 0x000fe20008000000 */
[----:B----4-:R-:W-:Y:S02]  /*4bd0*/  @!UP3 UISETP.NE.AND UP0, UPT, UR5, 0x1, UPT ;  /* 0x000000010500b88c */ /* 0x010fe4000bf05270 */
[----:B------:R-:W-:Y:S02]  /*4be0*/  @!UP3 USHF.R.U32.HI UR4, URZ, UR9, UR4 ;  /* 0x00000009ff04b299 */ /* 0x000fe40008011604 */
[----:B------:R-:W-:Y:S02]  /*4bf0*/  UIMAD.WIDE.U32 UR6, UR13, UR11, URZ ;  /* 0x0000000b0d0672a5 */ /* 0x000fe4000f8e00ff */
[----:B------:R-:W-:Y:S02]  /*4c00*/  @!UP3 USEL UR8, UR14, UR4, !UP0 ;  /* 0x000000040e08b287 */ /* 0x000fe4000c000000 */
[----:B------:R-:W-:Y:S03]  /*4c10*/  @!UP3 UISETP.NE.AND UP0, UPT, UR10, 0x1, UPT ;  /* 0x000000010a00b88c */ /* 0x000fe6000bf05270 */
[----:B------:R-:W-:Y:S02]  /*4c20*/  @!UP3 UMOV UR6, UR7 ;  /* 0x000000070006bc82 */ /* 0x000fe40008000000 */
[----:B------:R-:W3:Y:S02]  /*4c30*/  @!UP3 LDCU UR4, c[0x0][0xb20] ;  /* 0x00016400ff04b7ac */ /* 0x000ee40008000800 */
[----:B---3--:R-:W-:Y:S04]  /*4c40*/  @!UP3 USHF.R.U32.HI UR6, URZ, UR4, UR6 ;  /* 0x00000004ff06b299 */ /* 0x008fe80008011606 */
[----:B------:R-:W-:Y:S04]  /*4c50*/  @!UP3 USEL UR6, UR13, UR6, !UP0 ;  /* 0x000000060d06b287 */ /* 0x000fe8000c000000 */
[----:B------:R-:W-:Y:S02]  /*4c60*/  @!UP3 UIADD3 UR4, UPT, UPT, -UR8, UR6, URZ ;  /* 0x000000060804b290 */ /* 0x000fe4000fffe1ff */
[----:B------:R-:W-:Y:S02]  /*4c70*/  @!UP3 UIADD3 UR6, UPT, UPT, UR8, -UR6, URZ ;  /* 0x800000060806b290 */ /* 0x000fe4000fffe0ff */
[----:B------:R-:W-:Y:S02]  /*4c80*/  @!UP3 UIMAD UR14, UR4, UR5, UR14 ;  /* 0x00000005040eb2a4 */ /* 0x000fe4000f8e020e */
[----:B------:R-:W-:Y:S01]  /*4c90*/  @!UP3 UIMAD UR13, UR6, UR10, UR13 ;  /* 0x0000000a060db2a4 */ /* 0x000fe2000f8e020d */
[----:B------:R-:W-:Y:S11]  /*4ca0*/  BRA.U UP2, `(.L_x_87) ;  /* 0x0000000102107547 */ /* 0x000ff6000b800000 */
[----:B--2---:R-:W-:Y:S04]  /*4cb0*/  MOV R0, UR53 ;  /* 0x0000003500007c02 */ /* 0x004fe80008000f00 */
[----:B------:R-:W-:Y:S04]  /*4cc0*/  SHF.L.U32 R11, R0, 0x1f, RZ ;  /* 0x0000001f000b7819 */ /* 0x000fe800000006ff */
[----:B------:R-:W2:Y:S02]  /*4cd0*/  SYNCS.PHASECHK.TRANS64.TRYWAIT P2, [UR21+0x78], R11 ;  /* 0x0000780bff0075a7 */ /* 0x000ea40008041115 */
[----:B--2---:R-:W-:Y:S05]  /*4ce0*/  @!P2 BRA `(.L_x_88) ;  /* 0x000000580014a947 */ /* 0x004fea0003800000 */
.L_x_87:
[----:B------:R-:W-:Y:S05]  /*4cf0*/  @!P1 BRA `(.L_x_89) ;  /* 0x0000000000309947 */ /* 0x000fea0003800000 */
[----:B------:R-:W-:Y:S01]  /*4d00*/  ISETP.NE.U32.AND P1, PT, R2, RZ, PT ;  /* 0x000000ff0200720c */ /* 0x000fe20003f25070 */
[----:B------:R-:W3:Y:S01]  /*4d10*/  LDCU.64 UR4, c[0x0][0x358] ;  /* 0x00006b00ff0477ac */ /* 0x000ee20008000a00 */
[----:B------:R-:W-:Y:S02]  /*4d20*/  IMAD.MOV.U32 R80, RZ, RZ, 0x1 ;  /* 0x00000001ff507424 */ /* 0x000fe400078e00ff */
[----:B------:R-:W-:Y:S11]  /*4d30*/  ISETP.NE.AND.EX P1, PT, R3, RZ, PT, P1 ;  /* 0x000000ff0300720c */ /* 0x000ff60003f25310 */
[----:B------:R-:W-:Y:S02]  /*4d40*/  @!UPT UIADD3 URZ, UPT, UPT, URZ, URZ, URZ ;  /* 0x000000fffffff290 */ /* 0x000fe4000fffe0ff */
[----:B--2---:R-:W2:Y:S01]  /*4d50*/  @P1 LDC.64 R10, c[0x0][0x888] ;  /* 0x00022200ff0a1b82 */ /* 0x004ea20000000a00 */
[----:B------:R-:W-:Y:S04]  /*4d60*/  @P1 IMAD R0, R4, UR36, RZ ;  /* 0x0000002404001c24 */ /* 0x000fe8000f8e02ff */
[----:B--2---:R-:W-:Y:S04]  /*4d70*/  @P1 IMAD.WIDE R10, R0, 0x4, R10 ;  /* 0x00000004000a1825 */ /* 0x004fe800078e020a */
[----:B------:R-:W-:Y:S01]  /*4d80*/  HFMA2 R0, -RZ, RZ, 0, 5.9604644775390625e-08 ;  /* 0x00000001ff007431 */ /* 0x000fe200000001ff */
[----:B---3-5:R3:W5:Y:S04]  /*4d90*/  @P1 LDG.E R41, desc[UR4][R10.64] ;  /* 0x000000040a291981 */ /* 0x028768000c1e1900 */
[----:B------:R-:W-:Y:S01]  /*4da0*/  @!P1 PRMT R80, R0, 0x7610, R80 ;  /* 0x0000761000509816 */ /* 0x000fe20000000050 */
[----:B---3--:R-:W4:Y:S06]  /*4db0*/  @!P1 LDC R41, c[0x0][0x880] ;  /* 0x00022000ff299b82 */ /* 0x008f2c0000000800 */
.L_x_89:
[----:B----45:R-:W-:Y:S01]  /*4dc0*/  @!P0 FSETP.EQ.AND P1, PT, R41, RZ, PT ;  /* 0x000000ff2900820b */ /* 0x030fe20003f22000 */
[----:B------:R-:W-:Y:S01]  /*4dd0*/  @!UPT UIADD3 URZ, UPT, UPT, URZ, URZ, URZ ;  /* 0x000000fffffff290 */ /* 0x000fe2000fffe0ff */
[----:B------:R-:W-:Y:S11]  /*4de0*/  @!P0 BRA `(.L_x_90) ;  /* 0x0000000000188947 */ /* 0x000ff60003800000 */
[----:B------:R-:W-:Y:S02]  /*4df0*/  LOP3.LUT P0, RZ, R80, 0xff, RZ, 0xc0, !PT ;  /* 0x000000ff50ff7812 */ /* 0x000fe4000780c0ff */
[----:B------:R-:W-:Y:S04]  /*4e00*/  ISETP.NE.U32.AND P1, PT, R2, RZ, PT ;  /* 0x000000ff0200720c */ /* 0x000fe80003f25070 */
[----:B------:R-:W-:Y:S04]  /*4e10*/  ISETP.NE.AND.EX P1, PT, R3, RZ, PT, P1 ;  /* 0x000000ff0300720c */ /* 0x000fe80003f25310 */
[----:B------:R-:W-:Y:S03]  /*4e20*/  PLOP3.LUT P1, PT, P1, PT, PT, 0x8, 0x80 ;  /* 0x000000000080781c */ /* 0x000fe60000f2e170 */
[----:B------:R-:W-:Y:S11]  /*4e30*/  @P0 FSETP.EQ.AND P1, PT, R41, RZ, PT ;  /* 0x000000ff2900020b */ /* 0x000ff60003f22000 */
[----:B------:R-:W-:Y:S02]  /*4e40*/  @!UPT UIADD3 URZ, UPT, UPT, URZ, URZ, URZ ;  /* 0x000000fffffff290 */ /* 0x000fe4000fffe0ff */
.L_x_90:
[----:B------:R-:W3:Y:S01]  /*4e50*/  SYNCS.PHASECHK.TRANS64.TRYWAIT P2, [UR21+0x50], R9 ;  /* 0x00005009ff0075a7 */ /* 0x000ee20008041115 */
[----:B------:R-:W-:Y:S04]  /*4e60*/  ELECT P0, URZ, PT ;  /* 0x0000000000ff782f */ /* 0x000fe80003800000 */
[----:B------:R-:W-:Y:S11]  /*4e70*/  PLOP3.LUT P1, PT, P1, P0, PT, 0xf2, 0x2f ;  /* 0x00000000002f781c */ /* 0x000ff60000f21e72 */
[----:B------:R-:W-:Y:S02]  /*4e80*/  @!UPT UIADD3 URZ, UPT, UPT, URZ, URZ, URZ ;  /* 0x000000fffffff290 */ /* 0x000fe4000fffe0ff */
[----:B------:R-:W-:Y:S05]  /*4e90*/  @!P1 IADD3 R8, P0, PT, R16, 0x580, RZ ;  /* 0x0000058010089810 */ /* 0x000fea0007f1e0ff */
[----:B------:R-:W-:Y:S01]  /*4ea0*/  @!P1 IMAD.X R6, RZ, RZ, R17, P0 ;  /* 0x000000ffff069224 */ /* 0x000fe200000e0611 */
[----:B---3--:R-:W-:Y:S07]  /*4eb0*/  @!P2 BRA `(.L_x_91) ;  /* 0x0000005400b8a947 */ /* 0x008fee0003800000 */
.L_x_179:
[----:B------:R-:W-:Y:S01]  /*4ec0*/  @!P1 R2UR UR5, R8 ;  /* 0x00000000080592ca */ /* 0x000fe200000e0000 */
[----:B------:R-:W-:Y:S01]  /*4ed0*/  VOTEU.ALL UP0, P1 ;  /* 0x0000000000ff7886 */ /* 0x000fe20000800000 */
[----:B------:R-:W-:Y:S01]  /*4ee0*/  @!P1 R2UR UR4, R6 ;  /* 0x00000000060492ca */ /* 0x000fe200000e0000 */
[----:B------:R-:W-:Y:S01]  /*4ef0*/  UMOV UR6, 0x0 ;  /* 0x0000000000067882 */ /* 0x000fe20000000000 */
[----:B------:R-:W-:Y:S01]  /*4f00*/  UMOV UR7, 0x10000000 ;  /* 0x1000000000077882 */ /* 0x000fe20000000000 */
[----:B------:R-:W-:Y:S01]  /*4f10*/  UMOV UR44, UR36 ;  /* 0x00000024002c7c82 */ /* 0x000fe20008000000 */
[----:B------:R-:W-:Y:S01]  /*4f20*/  @!UP0 UIADD3 UR40, UPT, UPT, UR21, 0x200, URZ ;  /* 0x0000020015288890 */ /* 0x000fe2000fffe0ff */
[----:B--2---:R-:W-:Y:S01]  /*4f30*/  @!P1 IMAD.MOV.U32 R0, RZ, RZ, 0x2000 ;  /* 0x00002000ff009424 */ /* 0x004fe200078e00ff */
[----:B------:R-:W-:Y:S01]  /*4f40*/  @!UP0 UIADD3 UR10, UPT, UPT, UR42, 0x80, URZ ;  /* 0x000000802a0a8890 */ /* 0x000fe2000fffe0ff */
[----:B------:R-:W-:Y:S01]  /*4f50*/  @!P1 IADD3 R8, P0, PT, R16, 0x580, RZ ;  /* 0x0000058010089810 */ /* 0x000fe20007f1e0ff */
[----:B------:R-:W-:Y:S01]  /*4f60*/  @!UP0 UIADD3 UR8, UPT, UPT, UR21, 0x1200, URZ ;  /* 0x0000120015088890 */ /* 0x000fe2000fffe0ff */
[----:B------:R-:W-:Y:S02]  /*4f70*/  VOTEU.ALL UP0, P1 ;  /* 0x0000000000ff7886 */ /* 0x000fe40000800000 */
[----:B------:R-:W-:Y:S01]  /*4f80*/  IMAD.U32 R10, RZ, RZ, UR5 ;  /* 0x00000005ff0a7e24 */ /* 0x000fe2000f8e00ff */
[----:B------:R-:W-:Y:S01]  /*4f90*/  UMOV UR9, UR41 ;  /* 0x0000002900097c82 */ /* 0x000fe20008000000 */
[----:B------:R-:W-:Y:S01]  /*4fa0*/  IMAD.U32 R11, RZ, RZ, UR4 ;  /* 0x00000004ff0b7e24 */ /* 0x000fe2000f8e00ff */
[----:B------:R-:W-:Y:S01]  /*4fb0*/  UMOV UR11, UR43 ;  /* 0x0000002b000b7c82 */ /* 0x000fe20008000000 */
[----:B------:R-:W-:Y:S01]  /*4fc0*/  UMOV UR12, UR36 ;  /* 0x00000024000c7c82 */ /* 0x000fe20008000000 */
[----:B------:R-:W-:Y:S01]  /*4fd0*/  @!P1 R2UR UR4, R10 ;  /* 0x000000000a0492ca */ /* 0x000fe200000e0000 */
[----:B------:R-:W-:Y:S01]  /*4fe0*/  @!P1 IMAD.X R6, RZ, RZ, R17, P0 ;  /* 0x000000ffff069224 */ /* 0x000fe200000e0611 */
[----:B------:R-:W-:Y:S11]  /*4ff0*/  @!P1 R2UR UR5, R11 ;  /* 0x000000000b0592ca */ /* 0x000ff600000e0000 */
[----:B------:R-:W-:Y:S02]  /*5000*/  @!UPT UIADD3 URZ, UPT, UPT, URZ, URZ, URZ ;  /* 0x000000fffffff290 */ /* 0x000fe4000fffe0ff */
[----:B------:R2:W-:Y:S01]  /*5010*/  @!UP0 UTMALDG.3D [UR40], [UR4], desc[UR6] ;  /* 0x00000628040085b4 */ /* 0x0005e20008011000 */
[----:B------:R-:W-:Y:S05]  /*5020*/  VOTEU.ALL UP0, P1 ;  /* 0x0000000000ff7886 */ /* 0x000fea0000800000 */
[----:B------:R2:W-:Y:S01]  /*5030*/  @!UP0 UTMALDG.3D [UR8], [UR4], desc[UR6] ;  /* 0x00000608040085b4 */ /* 0x0005e20008011000 */
[----:B------:R2:W-:Y:S01]  /*5040*/  @!P1 SYNCS.ARRIVE.TRANS64.RED.A0TR RZ, [UR21+0x30], R0 ;  /* 0x00003000ffff99a7 */ /* 0x0005e20008300415 */
[----:B------:R-:W-:Y:S01]  /*5050*/  SYNCS.ARRIVE.TRANS64.RED.A1T0 RZ, [UR46], RZ ;  /* 0x000000ffffff79a7 */ /* 0x000fe2000810042e */
[----:B------:R-:W3:Y:S02]  /*5060*/  SYNCS.PHASECHK.TRANS64.TRYWAIT P2, [UR21+0x58], R9 ;  /* 0x00005809ff0075a7 */ /* 0x000ee40008041115 */
[----:B--23--:R-:W-:Y:S05]  /*5070*/  @!P2 BRA `(.L_x_92) ;  /* 0x000000540060a947 */ /* 0x00cfea0003800000 */
.L_x_181:
        /* <DEDUP_REMOVED lines=10> */
[----:B------:R-:W-:Y:S02]  /*5120*/  @!UP0 UIADD3 UR10, UPT, UPT, UR42, 0xa0, URZ ;  /* 0x000000a02a0a8890 */ /* 0x000fe4000fffe0ff */
[----:B------:R-:W-:Y:S01]  /*5130*/  @!UP0 UIADD3 UR8, UPT, UPT, UR21, 0x3200, URZ ;  /* 0x0000320015088890 */ /* 0x000fe2000fffe0ff */
[----:B------:R-:W-:Y:S01]  /*5140*/  IMAD.U32 R10, RZ, RZ, UR5 ;  /* 0x00000005ff0a7e24 */ /* 0x000fe2000f8e00ff */
[----:B------:R-:W-:Y:S01]  /*5150*/  VOTEU.ALL UP0, P1 ;  /* 0x0000000000ff7886 */ /* 0x000fe20000800000 */
[----:B------:R-:W-:Y:S01]  /*5160*/  IMAD.U32 R11, RZ, RZ, UR4 ;  /* 0x00000004ff0b7e24 */ /* 0x000fe2000f8e00ff */
[----:B------:R-:W-:Y:S01]  /*5170*/  UMOV UR9, UR33 ;  /* 0x0000002100097c82 */ /* 0x000fe20008000000 */
[----:B------:R-:W-:Y:S01]  /*5180*/  UMOV UR11, UR43 ;  /* 0x0000002b000b7c82 */ /* 0x000fe20008000000 */
[----:B------:R-:W-:Y:S01]  /*5190*/  @!P1 R2UR UR4, R10 ;  /* 0x000000000a0492ca */ /* 0x000fe200000e0000 */
[----:B------:R-:W-:Y:S01]  /*51a0*/  UMOV UR12, UR36 ;  /* 0x00000024000c7c82 */ /* 0x000fe20008000000 */
[----:B------:R-:W-:Y:S01]  /*51b0*/  @!P1 R2UR UR5, R11 ;  /* 0x000000000b0592ca */ /* 0x000fe200000e0000 */
[----:B------:R-:W-:Y:S11]  /*51c0*/  @!P1 IMAD.X R6, RZ, RZ, R17, P0 ;  /* 0x000000ffff069224 */ /* 0x000ff600000e0611 */
[----:B------:R-:W-:Y:S01]  /*51d0*/  @!UPT UIADD3 URZ, UPT, UPT, URZ, URZ, URZ ;  /* 0x000000fffffff290 */ /* 0x000fe2000fffe0ff */
[----:B------:R2:W-:Y:S01]  /*51e0*/  @!UP0 UTMALDG.3D [UR32], [UR4], desc[UR6] ;  /* 0x00000620040085b4 */ /* 0x0005e20008011000 */
[----:B------:R-:W-:Y:S05]  /*51f0*/  VOTEU.ALL UP0, P1 ;  /* 0x0000000000ff7886 */ /* 0x000fea0000800000 */
[----:B------:R2:W-:Y:S01]  /*5200*/  @!UP0 UTMALDG.3D [UR8], [UR4], desc[UR6] ;  /* 0x00000608040085b4 */ /* 0x0005e20008011000 */
[----:B------:R2:W-:Y:S01]  /*5210*/  @!P1 SYNCS.ARRIVE.TRANS64.RED.A0TR RZ, [UR21+0x38], R0 ;  /* 0x00003800ffff99a7 */ /* 0x0005e20008300415 */
[----:B------:R-:W-:Y:S01]  /*5220*/  SYNCS.ARRIVE.TRANS64.RED.A1T0 RZ, [UR39], RZ ;  /* 0x000000ffffff79a7 */ /* 0x000fe20008100427 */
[----:B------:R-:W3:Y:S02]  /*5230*/  SYNCS.PHASECHK.TRANS64.TRYWAIT P2, [UR21+0x60], R9 ;  /* 0x00006009ff0075a7 */ /* 0x000ee40008041115 */
[----:B--23--:R-:W-:Y:S05]  /*5240*/  @!P2 BRA `(.L_x_93) ;  /* 0x000000540004a947 */ /* 0x00cfea0003800000 */
.L_x_183:
        /* <DEDUP_REMOVED lines=9> */
[----:B------:R-:W-:Y:S01]  /*52e0*/  VIADD R14, R14, 0x1 ;  /* 0x000000010e0e7836 */ /* 0x000fe20000000000 */
        /* <DEDUP_REMOVED lines=10> */
[----:B------:R-:W-:Y:S11]  /*5390*/  UMOV UR12, UR36 ;  /* 0x00000024000c7c82 */ /* 0x000ff60008000000 */
        /* <DEDUP_REMOVED lines=8> */
.L_x_185:
[----:B------:R-:W-:Y:S01]  /*5420*/  UPLOP3.LUT UP2, UPT, UPT, UPT, UPT, 0x80, 0x8 ;  /* 0x000000000008789c */ /* 0x000fe20003f4f070 */
[----:B------:R-:W-:Y:S01]  /*5430*/  @!P1 IADD3 R6, P0, PT, R16, 0x580, RZ ;  /* 0x0000058010069810 */ /* 0x000fe20007f1e0ff */
[----:B------:R-:W-:Y:S01]  /*5440*/  UMOV UR6, 0x0 ;  /* 0x0000000000067882 */ /* 0x000fe20000000000 */
[----:B------:R-:W-:Y:S01]  /*5450*/  UMOV UR7, 0x10000000 ;  /* 0x1000000000077882 */ /* 0x000fe20000000000 */
[----:B------:R-:W-:Y:S01]  /*5460*/  VOTEU.ALL UP0, P1 ;  /* 0x0000000000ff7886 */ /* 0x000fe20000800000 */
[----:B------:R-:W-:Y:S01]  /*5470*/  @!P1 R2UR UR5, R6 ;  /* 0x00000000060592ca */ /* 0x000fe200000e0000 */
[----:B--2---:R-:W-:Y:S01]  /*5480*/  @!P1 IMAD.X R0, RZ, RZ, R17, P0 ;  /* 0x000000ffff009224 */ /* 0x004fe200000e0611 */
[----:B------:R-:W-:Y:S01]  /*5490*/  UMOV UR19, UR43 ;  /* 0x0000002b00137c82 */ /* 0x000fe20008000000 */
[----:B------:R-:W-:Y:S01]  /*54a0*/  UMOV UR20, UR36 ;  /* 0x0000002400147c82 */ /* 0x000fe20008000000 */
[----:B------:R-:W-:Y:S01]  /*54b0*/  @!UP0 UIADD3 UR18, UPT, UPT, UR42, 0x60, URZ ;  /* 0x000000602a128890 */ /* 0x000fe2000fffe0ff */
[----:B------:R-:W-:Y:S01]  /*54c0*/  R2UR UR26, R82 ;  /* 0x00000000521a72ca */ /* 0x000fe200000e0000 */
[----:B------:R-:W-:Y:S01]  /*54d0*/  @!UP0 UIADD3 UR16, UPT, UPT, UR21, 0x6200, URZ ;  /* 0x0000620015108890 */ /* 0x000fe2000fffe0ff */
[----:B------:R-:W-:Y:S01]  /*54e0*/  @!P1 R2UR UR4, R0 ;  /* 0x00000000000492ca */ /* 0x000fe200000e0000 */
[----:B------:R-:W-:Y:S01]  /*54f0*/  @!UP0 UIADD3 UR17, UPT, UPT, UR21, 0x48, URZ ;  /* 0x0000004815118890 */ /* 0x000fe2000fffe0ff */
[----:B------:R-:W-:Y:S01]  /*5500*/  R2UR UR24, R83 ;  /* 0x00000000531872ca */ /* 0x000fe200000e0000 */
[----:B------:R-:W-:Y:S01]  /*5510*/  @!UP0 UIADD3 UR10, UPT, UPT, UR42, 0xe0, URZ ;  /* 0x000000e02a0a8890 */ /* 0x000fe2000fffe0ff */
[----:B------:R-:W-:Y:S01]  /*5520*/  ISETP.NE.AND P0, PT, R14, 0x2, PT ;  /* 0x000000020e00780c */ /* 0x000fe20003f05270 */
[----:B------:R-:W-:Y:S01]  /*5530*/  @!UP0 UIADD3 UR8, UPT, UPT, UR21, 0x7200, URZ ;  /* 0x0000720015088890 */ /* 0x000fe2000fffe0ff */
[----:B------:R-:W-:Y:S01]  /*5540*/  IMAD.U32 R8, RZ, RZ, UR5 ;  /* 0x00000005ff087e24 */ /* 0x000fe2000f8e00ff */
[----:B------:R-:W-:Y:S01]  /*5550*/  VOTEU.ALL UP0, P1 ;  /* 0x0000000000ff7886 */ /* 0x000fe20000800000 */
[----:B------:R-:W-:Y:S01]  /*5560*/  UMOV UR11, UR43 ;  /* 0x0000002b000b7c82 */ /* 0x000fe20008000000 */
[----:B------:R-:W-:Y:S01]  /*5570*/  UMOV UR12, UR36 ;  /* 0x00000024000c7c82 */ /* 0x000fe20008000000 */
[----:B------:R-:W-:Y:S01]  /*5580*/  UMOV UR9, UR17 ;  /* 0x0000001100097c82 */ /* 0x000fe20008000000 */
[----:B------:R-:W-:Y:S01]  /*5590*/  SEL R0, RZ, 0x1, P0 ;  /* 0x00000001ff007807 */ /* 0x000fe20000000000 */
[----:B------:R-:W-:Y:S01]  /*55a0*/  UIADD3 UR32, UPT, UPT, UR13, UR26, URZ ;  /* 0x0000001a0d207290 */ /* 0x000fe2000fffe0ff */
[----:B------:R-:W-:Y:S01]  /*55b0*/  IMAD.U32 R9, RZ, RZ, UR4 ;  /* 0x00000004ff097e24 */ /* 0x000fe2000f8e00ff */
[----:B------:R-:W-:Y:S01]  /*55c0*/  @!P1 R2UR UR4, R8 ;  /* 0x00000000080492ca */ /* 0x000fe200000e0000 */
[----:B------:R-:W-:Y:S01]  /*55d0*/  UMOV UR36, UR29 ;  /* 0x0000001d00247c82 */ /* 0x000fe20008000000 */
[----:B------:R-:W-:Y:S02]  /*55e0*/  LOP3.LUT R13, R13, R0, RZ, 0x3c, !PT ;  /* 0x000000000d0d7212 */ /* 0x000fe400078e3cff */
[----:B------:R-:W-:Y:S02]  /*55f0*/  @!P1 R2UR UR5, R9 ;  /* 0x00000000090592ca */ /* 0x000fe400000e0000 */
[----:B------:R-:W-:Y:S02]  /*5600*/  LOP3.LUT R15, R15, 0x1, RZ, 0x3c, !PT ;  /* 0x000000010f0f7812 */ /* 0x000fe400078e3cff */
[----:B------:R-:W-:Y:S09]  /*5610*/  SEL R14, R14, RZ, P0 ;  /* 0x000000ff0e0e7207 */ /* 0x000ff20000000000 */
[----:B------:R2:W-:Y:S01]  /*5620*/  @!UP0 UTMALDG.3D [UR16], [UR4], desc[UR6] ;  /* 0x00000610040085b4 */ /* 0x0005e20008011000 */
[----:B------:R-:W-:Y:S05]  /*5630*/  VOTEU.ALL UP0, P1 ;  /* 0x0000000000ff7886 */ /* 0x000fea0000800000 */
[----:B------:R3:W-:Y:S01]  /*5640*/  @!UP0 UTMALDG.3D [UR8], [UR4], desc[UR6] ;  /* 0x00000608040085b4 */ /* 0x0007e20008011000 */
[----:B------:R3:W-:Y:S01]  /*5650*/  @!P1 SYNCS.ARRIVE.TRANS64.RED.A0TR RZ, [UR21+0x48], R7 ;  /* 0x00004807ffff99a7 */ /* 0x0007e20008300415 */
[----:B------:R-:W-:Y:S01]  /*5660*/  SYNCS.ARRIVE.TRANS64.RED.A1T0 RZ, [UR37], RZ ;  /* 0x000000ffffff79a7 */ /* 0x000fe20008100425 */
[----:B--2---:R-:W-:Y:S01]  /*5670*/  UIADD3 UR20, UPT, UPT, UR14, UR24, URZ ;  /* 0x000000180e147290 */ /* 0x004fe2000fffe0ff */
[----:B------:R-:W-:Y:S11]  /*5680*/  BRA.U UP1, `(.L_x_95) ;  /* 0xfffffff101047547 */ /* 0x000ff6000b83ffff */
[----:B------:R-:W-:-:S04]  /*5690*/  SHF.L.U32 R3, R15, 0x1f, RZ ;  /* 0x0000001f0f037819 */ /* 0x000fc800000006ff */
[----:B------:R-:W2:Y:S02]  /*56a0*/  SYNCS.PHASECHK.TRANS64.TRYWAIT P0, [UR21+0x50], R3 ;  /* 0x00005003ff0075a7 */ /* 0x000ea40008001115 */
[----:B--2---:R-:W-:Y:S05]  /*56b0*/  @!P0 BRA `(.L_x_96) ;  /* 0x0000005000188947 */ /* 0x004fea0003800000 */
.L_x_187:
[----:B------:R-:W4:Y:S02]  /*56c0*/  SYNCS.PHASECHK.TRANS64.TRYWAIT P0, [UR21+0x58], R3 ;  /* 0x00005803ff0075a7 */ /* 0x000f240008001115 */
[----:B----4-:R-:W-:Y:S05]  /*56d0*/  @!P0 BRA `(.L_x_97) ;  /* 0x0000005000288947 */ /* 0x010fea0003800000 */
.L_x_189:
[----:B------:R-:W4:Y:S02]  /*56e0*/  SYNCS.PHASECHK.TRANS64.TRYWAIT P0, [UR21+0x60], R3 ;  /* 0x00006003ff0075a7 */ /* 0x000f240008001115 */
[----:B----4-:R-:W-:Y:S05]  /*56f0*/  @!P0 BRA `(.L_x_98) ;  /* 0x0000005000388947 */ /* 0x010fea0003800000 */
.L_x_191:
[----:B--2---:R-:W-:-:S07]  /*5700*/  MOV R0, UR21 ;  /* 0x0000001500007c02 */ /* 0x004fce0008000f00 */
.L_x_99:
[----:B--2---:R-:W-:-:S04]  /*5710*/  SHF.L.U32 R3, R15, 0x1f, RZ ;  /* 0x0000001f0f037819 */ /* 0x004fc800000006ff */
[----:B------:R2:W4:Y:S03]  /*5720*/  SYNCS.PHASECHK.TRANS64.TRYWAIT P0, [R0+URZ+0x68], R3 ;  /* 0x00006803000075a7 */ /* 0x00052600080011ff */
[----:B----4-:R-:W-:Y:S05]  /*5730*/  @!P0 NANOSLEEP.SYNCS 0x989680 ;  /* 0x009896800000895d */ /* 0x010fea0003900000 */
[----:B------:R-:W4:Y:S02]  /*5740*/  @!P0 SYNCS.PHASECHK.TRANS64 P0, [R0+URZ+0x68], R3 ;  /* 0x00006803000085a7 */ /* 0x000f2400080010ff */
[----:B-1-34-:R-:W-:Y:S05]  /*5750*/  @P0 EXIT ;  /* 0x000000000000094d */ /* 0x01afea0003800000 */
[----:B------:R-:W-:Y:S05]  /*5760*/  BRA `(.L_x_99) ;  /* 0xfffffffc00e87947 */ /* 0x000fea000383ffff */
.L_x_84:
[----:B------:R-:W-:-:S06]  /*5770*/  UISETP.GE.AND UP0, UPT, UR13, 0x4, UPT ;  /* 0x000000040d00788c */ /* 0x000fcc000bf06270 */
[----:B------:R-:W-:-:S13]  /*5780*/  PLOP3.LUT P0, PT, PT, PT, UP0, 0x80, 0x8 ;  /* 0x000000000008781c */ /* 0x000fda0003f0f008 */
[----:B------:R-:W-:Y:S05]  /*5790*/  @!P0 EXIT ;  /* 0x000000000000894d */ /* 0x000fea0003800000 */
[----:B------:R-:W1:Y:S08]  /*57a0*/  S2UR UR4, SR_CgaCtaId ;  /* 0x00000000000479c3 */ /* 0x000e700000008800 */
[----:B------:R-:W-:Y:S01]  /*57b0*/  BAR.SYNC.DEFER_BLOCKING 0x6, 0xa0 ;  /* 0x0182800000007b1d */ /* 0x000fe20000010000 */
[----:B------:R-:W-:Y:S01]  /*57c0*/  IMAD.SHL.U32 R3, R95, 0x20, RZ ;  /* 0x000000205f037824 */ /* 0x000fe200078e00ff */
[C---:B------:R-:W-:Y:S01]  /*57d0*/  SHF.L.U32 R4, R81.reuse, 0x15, RZ ;  /* 0x0000001551047819 */ /* 0x040fe200000006ff */
[----:B------:R-:W-:Y:S01]  /*57e0*/  IMAD.SHL.U32 R5, R81, 0x400, RZ ;  /* 0x0000040051057824 */ /* 0x000fe200078e00ff */
[C---:B------:R-:W-:Y:S01]  /*57f0*/  LOP3.LUT R96, R95.reuse, 0x60, RZ, 0xc0, !PT ;  /* 0x000000605f607812 */ /* 0x040fe200078ec0ff */
[----:B------:R-:W-:Y:S01]  /*5800*/  IMAD.SHL.U32 R2, R95, 0x4, RZ ;  /* 0x000000045f027824 */ /* 0x000fe200078e00ff */
[----:B------:R-:W-:-:S02]  /*5810*/  UMOV UR43, 0x400 ;  /* 0x00000400002b7882 */ /* 0x000fc40000000000 */
[----:B------:R-:W2:Y:S01]  /*5820*/  LDC.64 R78, c[0x0][0x8b0] ;  /* 0x00022c00ff4e7b82 */ /* 0x000ea20000000a00 */
[----:B------:R-:W-:Y:S01]  /*5830*/  LOP3.LUT R94, R3, 0xb20, RZ, 0xc0, !PT ;  /* 0x00000b20035e7812 */ /* 0x000fe200078ec0ff */
[----:B------:R-:W-:Y:S01]  /*5840*/  IMAD.U32 R37, R95, 0x10000, RZ ;  /* 0x000100005f257824 */ /* 0x000fe200078e00ff */
[----:B------:R-:W-:Y:S01]  /*5850*/  LOP3.LUT R3, R3, 0xc0, RZ, 0xc0, !PT ;  /* 0x000000c003037812 */ /* 0x000fe200078ec0ff */
[----:B------:R-:W-:Y:S01]  /*5860*/  HFMA2 R36, -RZ, RZ, 0, 0 ;  /* 0x00000000ff247431 */ /* 0x000fe200000001ff */
[----:B------:R-:W-:Y:S01]  /*5870*/  LOP3.LUT R94, R94, 0x400, R5, 0xf8, !PT ;  /* 0x000004005e5e7812 */ /* 0x000fe200078ef805 */
[----:B------:R-:W-:Y:S01]  /*5880*/  IMAD.MOV.U32 R91, RZ, RZ, 0x1 ;  /* 0x00000001ff5b7424 */ /* 0x000fe200078e00ff */
[----:B------:R-:W-:Y:S01]  /*5890*/  LOP3.LUT R3, R3, 0x18, R2, 0xf8, !PT ;  /* 0x0000001803037812 */ /* 0x000fe200078ef802 */
[----:B------:R-:W3:Y:S01]  /*58a0*/  LDC.64 R76, c[0x0][0x8a8] ;  /* 0x00022a00ff4c7b82 */ /* 0x000ee20000000a00 */
[----:B------:R-:W-:Y:S01]  /*58b0*/  LOP3.LUT R4, R4, 0x200000, RZ, 0xc0, !PT ;  /* 0x0020000004047812 */ /* 0x000fe200078ec0ff */
[----:B------:R-:W-:Y:S01]  /*58c0*/  IMAD.MOV.U32 R90, RZ, RZ, RZ ;  /* 0x000000ffff5a7224 */ /* 0x000fe200078e00ff */
[----:B------:R-:W-:Y:S01]  /*58d0*/  LOP3.LUT R94, R94, R3, RZ, 0xfc, !PT ;  /* 0x000000035e5e7212 */ /* 0x000fe200078efcff */
[----:B------:R-:W-:Y:S01]  /*58e0*/  IMAD.MOV.U32 R87, RZ, RZ, RZ ;  /* 0x000000ffff577224 */ /* 0x000fe200078e00ff */
[----:B------:R-:W-:Y:S01]  /*58f0*/  LOP3.LUT R93, R95, 0x2, RZ, 0xc0, !PT ;  /* 0x000000025f5d7812 */ /* 0x000fe200078ec0ff */
[----:B------:R-:W4:Y:S01]  /*5900*/  LDCU UR59, c[0x0][0x370] ;  /* 0x00006e00ff3b77ac */ /* 0x000f220008000800 */
[----:B------:R-:W-:-:S02]  /*5910*/  LOP3.LUT R37, R4, 0x400000, R37, 0xf8, !PT ;  /* 0x0040000004257812 */ /* 0x000fc400078ef825 */
[----:B------:R-:W-:Y:S01]  /*5920*/  LOP3.LUT R95, R95, 0x4, RZ, 0xc0, !PT ;  /* 0x000000045f5f7812 */ /* 0x000fe200078ec0ff */
[----:B-1----:R-:W-:Y:S01]  /*5930*/  ULEA UR43, UR4, UR43, 0x18 ;  /* 0x0000002b042b7291 */ /* 0x002fe2000f8ec0ff */
[----:B------:R-:W-:Y:S01]  /*5940*/  MOV R89, RZ ;  /* 0x000000ff00597202 */ /* 0x000fe20000000f00 */
[----:B------:R-:W1:Y:S02]  /*5950*/  LDCU UR42, c[0x0][0xb0c] ;  /* 0x00016180ff2a77ac */ /* 0x000e640008000800 */
[----:B------:R-:W-:Y:S01]  /*5960*/  UIADD3 UR4, UPT, UPT, UR43, 0x200, URZ ;  /* 0x000002002b047890 */ /* 0x000fe2000fffe0ff */
[----:B------:R-:W1:Y:S04]  /*5970*/  LDCU UR39, c[0x0][0xb30] ;  /* 0x00016600ff2777ac */ /* 0x000e680008000800 */
[----:B------:R-:W4:Y:S01]  /*5980*/  LDS R0, [UR43+0x130] ;  /* 0x0001302bff007984 */ /* 0x000f220008000800 */
[----:B------:R-:W-:Y:S01]  /*5990*/  MOV R85, UR4 ;  /* 0x0000000400557c02 */ /* 0x000fe20008000f00 */
[----:B------:R-:W1:Y:S04]  /*59a0*/  LDCU.64 UR56, c[0x0][0x888] ;  /* 0x00011100ff3877ac */ /* 0x000e680008000a00 */
[----:B------:R-:W-:Y:S01]  /*59b0*/  IMAD R94, R94, 0x2, R85 ;  /* 0x000000025e5e7824 */ /* 0x000fe200078e0255 */
[----:B------:R-:W1:Y:S03]  /*59c0*/  LDCU.64 UR40, c[0x0][0xb28] ;  /* 0x00016500ff2877ac */ /* 0x000e660008000a00 */
[--C-:B------:R-:W-:Y:S01]  /*59d0*/  IMAD R93, R93, -0x10, R94.reuse ;  /* 0xfffffff05d5d7824 */ /* 0x100fe200078e025e */
[----:B------:R-:W1:Y:S01]  /*59e0*/  LDCU.64 UR62, c[0x0][0x890] ;  /* 0x00011200ff3e77ac */ /* 0x000e620008000a00 */
[----:B------:R-:W-:Y:S01]  /*59f0*/  IMAD R92, R95, -0x10, R94 ;  /* 0xfffffff05f5c7824 */ /* 0x000fe200078e025e */
[----:B------:R-:W1:Y:S01]  /*5a00*/  LDCU.128 UR52, c[0x0][0xb10] ;  /* 0x00016200ff3477ac */ /* 0x000e620008000c00 */
[----:B------:R-:W1:Y:S01]  /*5a10*/  LDCU UR58, c[0x0][0x374] ;  /* 0x00006e80ff3a77ac */ /* 0x000e620008000800 */
[----:B------:R-:W-:Y:S01]  /*5a20*/  UMOV UR47, URZ ;  /* 0x000000ff002f7c82 */ /* 0x000fe20008000000 */
[----:B------:R-:W-:Y:S01]  /*5a30*/  UMOV UR46, URZ ;  /* 0x000000ff002e7c82 */ /* 0x000fe20008000000 */
[----:B-1234-:R-:W-:-:S07]  /*5a40*/  IMAD.IADD R37, R0, 0x1, R37 ;  /* 0x0000000100257824 */ /* 0x01efce00078e0225 */
.L_x_143:
[----:B------:R-:W-:Y:S02]  /*5a50*/  LEA R3, R87, UR43, 0x3 ;  /* 0x0000002b57037c11 */ /* 0x000fe4000f8e18ff */
[----:B------:R-:W-:Y:S02]  /*5a60*/  SHF.L.U32 R0, R89, 0x1f, RZ ;  /* 0x0000001f59007819 */ /* 0x000fe400000006ff */
[----:B------:R-:W-:Y:S02]  /*5a70*/  LEA R5, R87, UR43, 0x4 ;  /* 0x0000002b57057c11 */ /* 0x000fe4000f8e20ff */
[----:B-1----:R-:W1:Y:S02]  /*5a80*/  SYNCS.PHASECHK.TRANS64.TRYWAIT P0, [R3+URZ+0x80], R0 ;  /* 0x00008000030075a7 */ /* 0x002e6400080011ff */
[----:B-12---:R-:W-:Y:S05]  /*5a90*/  @!P0 BRA `(.L_x_100) ;  /* 0x0000004c00688947 */ /* 0x006fea0003800000 */
.L_x_192:
        /* <DEDUP_REMOVED lines=11> */
[----:B------:R-:W-:Y:S01]  /*5b50*/  PLOP3.LUT P0, PT, PT, PT, UP1, 0x80, 0x8 ;  /* 0x000000000008781c */ /* 0x000fe20003f0f018 */
[----:B------:R-:W-:Y:S11]  /*5b60*/  UP2UR UR61, UPR, URZ, 0x2 ;  /* 0x00000002ff3d7883 */ /* 0x000ff60008000000 */
[----:B------:R-:W-:Y:S01]  /*5b70*/  @!UPT UIADD3 URZ, UPT, UPT, URZ, URZ, URZ ;  /* 0x000000fffffff290 */ /* 0x000fe2000fffe0ff */
[----:B-1----:R-:W-:Y:S02]  /*5b80*/  @P0 SHF.R.U32.HI R0, RZ, 0x10, R5 ;  /* 0x00000010ff000819 */ /* 0x002fe40000011605 */
        /* <DEDUP_REMOVED lines=12> */
[----:B------:R-:W2:Y:S01]  /*5c50*/  LDCU UR12, c[0x0][0xb20] ;  /* 0x00016400ff0c77ac */ /* 0x000ea20008000800 */
[----:B------:R-:W-:Y:S02]  /*5c60*/  UIMAD.WIDE.U32 UR4, UR58, UR55, URZ ;  /* 0x000000373a0472a5 */ /* 0x000fe4000f8e00ff */
[----:B------:R-:W-:Y:S02]  /*5c70*/  UIMAD.WIDE.U32 UR6, UR59, UR52, URZ ;  /* 0x000000343b0672a5 */ /* 0x000fe4000f8e00ff */
[----:B------:R-:W-:Y:S02]  /*5c80*/  UISETP.NE.AND UP0, UPT, UR54, 0x1, UPT ;  /* 0x000000013600788c */ /* 0x000fe4000bf05270 */
[----:B------:R-:W-:Y:S02]  /*5c90*/  UIMAD.WIDE.U32 UR8, UR37, UR55, URZ ;  /* 0x00000037250872a5 */ /* 0x000fe4000f8e00ff */
[----:B------:R-:W-:Y:S02]  /*5ca0*/  UIMAD.WIDE.U32 UR10, UR38, UR52, URZ ;  /* 0x00000034260a72a5 */ /* 0x000fe4000f8e00ff */
[----:B------:R-:W-:Y:S02]  /*5cb0*/  UISETP.NE.AND UP1, UPT, UR42, 0x1, UPT ;  /* 0x000000012a00788c */ /* 0x000fe4000bf25270 */
[----:B------:R-:W-:Y:S01]  /*5cc0*/  UISETP.NE.AND UP2, UPT, UR45, 0x1, UPT ;  /* 0x000000012d00788c */ /* 0x000fe2000bf45270 */
[----:B------:R-:W-:Y:S02]  /*5cd0*/  UMOV UR4, UR5 ;  /* 0x0000000500047c82 */ /* 0x000fe40008000000 */
[----:B--2---:R-:W-:Y:S03]  /*5ce0*/  USHF.R.U32.HI UR5, URZ, UR12, UR4 ;  /* 0x0000000cff057299 */ /* 0x004fe60008011604 */
[----:B------:R-:W-:Y:S02]  /*5cf0*/  UMOV UR4, UR7 ;  /* 0x0000000700047c82 */ /* 0x000fe40008000000 */
[----:B------:R-:W-:Y:S02]  /*5d00*/  USHF.R.U32.HI UR7, URZ, UR53, UR4 ;  /* 0x00000035ff077299 */ /* 0x000fe40008011604 */
[----:B------:R-:W-:Y:S02]  /*5d10*/  USEL UR4, UR58, UR5, !UP0 ;  /* 0x000000053a047287 */ /* 0x000fe4000c000000 */
[----:B------:R-:W-:Y:S01]  /*5d20*/  USEL UR7, UR59, UR7, !UP1 ;  /* 0x000000073b077287 */ /* 0x000fe2000c800000 */
[----:B------:R-:W-:Y:S01]  /*5d30*/  UMOV UR5, UR9 ;  /* 0x0000000900057c82 */ /* 0x000fe20008000000 */
[----:B------:R-:W-:Y:S02]  /*5d40*/  UIMAD.WIDE.U32 UR8, UR4, UR40, URZ ;  /* 0x00000028040872a5 */ /* 0x000fe4000f8e00ff */
[----:B------:R-:W-:Y:S03]  /*5d50*/  USHF.R.U32.HI UR6, URZ, UR12, UR5 ;  /* 0x0000000cff067299 */ /* 0x000fe60008011605 */
[----:B------:R-:W-:Y:S01]  /*5d60*/  UMOV UR5, UR11 ;  /* 0x0000000b00057c82 */ /* 0x000fe20008000000 */
[----:B------:R-:W-:Y:S02]  /*5d70*/  UIMAD.WIDE.U32 UR10, UR7, UR40, URZ ;  /* 0x00000028070a72a5 */ /* 0x000fe4000f8e00ff */
[----:B------:R-:W-:Y:S02]  /*5d80*/  USHF.R.U32.HI UR12, URZ, UR53, UR5 ;  /* 0x00000035ff0c7299 */ /* 0x000fe40008011605 */
[----:B------:R-:W-:Y:S01]  /*5d90*/  USEL UR6, UR37, UR6, !UP0 ;  /* 0x0000000625067287 */ /* 0x000fe2000c000000 */
[----:B------:R-:W-:Y:S02]  /*5da0*/  UMOV UR5, UR9 ;  /* 0x0000000900057c82 */ /* 0x000fe40008000000 */
[----:B------:R-:W-:Y:S01]  /*5db0*/  UMOV UR10, UR11 ;  /* 0x0000000b000a7c82 */ /* 0x000fe20008000000 */
[----:B------:R-:W-:Y:S02]  /*5dc0*/  @UP2 USHF.R.U32.HI UR4, URZ, UR41, UR5 ;  /* 0x00000029ff042299 */ /* 0x000fe40008011605 */
[----:B------:R-:W-:Y:S02]  /*5dd0*/  @UP2 USHF.R.U32.HI UR7, URZ, UR41, UR10 ;  /* 0x00000029ff072299 */ /* 0x000fe4000801160a */
[----:B------:R-:W-:Y:S02]  /*5de0*/  UIMAD UR4, UR45, UR4, URZ ;  /* 0x000000042d0472a4 */ /* 0x000fe4000f8e02ff */
        /* <DEDUP_REMOVED lines=8> */
[----:B------:R-:W-:Y:S02]  /*5e70*/  USEL UR11, UR6, UR4, !UP2 ;  /* 0x00000004060b7287 */ /* 0x000fe4000d000000 */
[----:B------:R-:W-:Y:S02]  /*5e80*/  UIADD3 UR8, UPT, UPT, -UR5, URZ, URZ ;  /* 0x000000ff05087290 */ /* 0x000fe4000fffe1ff */
[----:B------:R-:W-:Y:S01]  /*5e90*/  UIADD3 UR10, UPT, UPT, -UR11, URZ, URZ ;  /* 0x000000ff0b0a7290 */ /* 0x000fe2000fffe1ff */
[----:B------:R-:W-:Y:S01]  /*5ea0*/  @!UP0 UMOV UR4, UR9 ;  /* 0x0000000900048c82 */ /* 0x000fe20008000000 */
[----:B------:R-:W-:Y:S02]  /*5eb0*/  UIADD3 UR9, UPT, UPT, -UR6, URZ, URZ ;  /* 0x000000ff06097290 */ /* 0x000fe4000fffe1ff */
[----:B------:R-:W-:Y:S02]  /*5ec0*/  @!UP0 USHF.R.U32.HI UR4, URZ, UR41, UR4 ;  /* 0x00000029ff048299 */ /* 0x000fe40008011604 */
[----:B------:R-:W-:Y:S02]  /*5ed0*/  UIMAD UR10, UR45, UR10, UR6 ;  /* 0x0000000a2d0a72a4 */ /* 0x000fe4000f8e0206 */
[----:B------:R-:W-:Y:S04]  /*5ee0*/  @!UP0 USEL UR4, UR5, UR4, !UP2 ;  /* 0x0000000405048287 */ /* 0x000fe8000d000000 */
[----:B------:R-:W-:Y:S02]  /*5ef0*/  @!UP0 UIMAD UR10, UR7, UR10, UR4 ;  /* 0x0000000a070a82a4 */ /* 0x000fe4000f8e0204 */
[----:B------:R-:W-:Y:S02]  /*5f00*/  @!UP0 UIADD3 UR11, UPT, UPT, UR11, -UR4, URZ ;  /* 0x800000040b0b8290 */ /* 0x000fe4000fffe0ff */
[----:B------:R-:W-:Y:S02]  /*5f10*/  UIMAD UR7, UR42, UR8, UR38 ;  /* 0x000000082a0772a4 */ /* 0x000fe4000f8e0226 */
[----:B------:R-:W-:Y:S02]  /*5f20*/  @!UP0 UIMAD UR6, UR11, UR45, UR5 ;  /* 0x0000002d0b0682a4 */ /* 0x000fe4000f8e0205 */
[----:B------:R-:W-:Y:S01]  /*5f30*/  UIMAD UR4, UR54, UR9, UR37 ;  /* 0x00000009360472a4 */ /* 0x000fe2000f8e0225 */
[----:B------:R-:W-:Y:S02]  /*5f40*/  @!UP0 UMOV UR5, UR10 ;  /* 0x0000000a00058c82 */ /* 0x000fe40008000000 */
[----:B------:R-:W-:Y:S02]  /*5f50*/  UIMAD UR38, UR5, UR42, UR7 ;  /* 0x0000002a052672a4 */ /* 0x000fe4000f8e0207 */
[----:B------:R-:W-:Y:S11]  /*5f60*/  UIMAD UR37, UR6, UR54, UR4 ;  /* 0x00000036062572a4 */ /* 0x000ff6000f8e0204 */
[----:B------:R-:W-:Y:S01]  /*5f70*/  @!UPT UIADD3 URZ, UPT, UPT, URZ, URZ, URZ ;  /* 0x000000fffffff290 */ /* 0x000fe2000fffe0ff */
.L_x_101:
[----:B------:R-:W-:Y:S01]  /*5f80*/  UISETP.NE.AND UP0, UPT, UR39, 0x1, UPT ;  /* 0x000000012700788c */ /* 0x000fe2000bf05270 */
[----:B------:R-:W-:Y:S01]  /*5f90*/  LOP3.LUT P0, RZ, R85, 0x1b0, RZ, 0xc0, !PT ;  /* 0x000001b055ff7812 */ /* 0x000fe2000780c0ff */
[----:B------:R-:W-:Y:S01]  /*5fa0*/  USHF.L.U32 UR50, UR20, 0x6, URZ ;  /* 0x0000000614327899 */ /* 0x000fe200080006ff */
[----:B------:R-:W-:Y:S01]  /*5fb0*/  BSSY.RECONVERGENT B6, `(.L_x_102) ;  /* 0x0000034000067945 */ /* 0x000fe20003800200 */
[----:B------:R-:W-:Y:S01]  /*5fc0*/  USHF.L.U32 UR49, UR32, 0x8, URZ ;  /* 0x0000000820317899 */ /* 0x000fe200080006ff */
[----:B------:R-:W-:Y:S06]  /*5fd0*/  IADD3 R87, PT, PT, R87, 0x1, RZ ;  /* 0x0000000157577810 */ /* 0x000fec0007ffe0ff */
[----:B------:R-:W2:Y:S01]  /*5fe0*/  @!UP0 LDCU.128 UR12, c[0x0][0xb10] ;  /* 0x00016200ff0c87ac */ /* 0x000ea20008000c00 */
[----:B------:R-:W3:Y:S01]  /*5ff0*/  @!UP0 LDCU UR5, c[0x0][0xb0c] ;  /* 0x00016180ff0587ac */ /* 0x000ee20008000800 */
[----:B------:R-:W4:Y:S01]  /*6000*/  @!UP0 LDCU UR10, c[0x0][0xb20] ;  /* 0x00016400ff0a87ac */ /* 0x000f220008000800 */
[----:B--2---:R-:W-:Y:S02]  /*6010*/  UIMAD.WIDE.U32 UR8, UR38, UR12, URZ ;  /* 0x0000000c260872a5 */ /* 0x004fe4000f8e00ff */
[----:B------:R-:W-:Y:S02]  /*6020*/  UIMAD.WIDE.U32 UR6, UR37, UR15, URZ ;  /* 0x0000000f250672a5 */ /* 0x000fe4000f8e00ff */
[----:B------:R-:W-:Y:S03]  /*6030*/  @!UP0 UISETP.NE.AND UP1, UPT, UR14, 0x1, UPT ;  /* 0x000000010e00888c */ /* 0x000fe6000bf25270 */
[----:B------:R-:W-:Y:S01]  /*6040*/  @!UP0 UMOV UR4, UR9 ;  /* 0x0000000900048c82 */ /* 0x000fe20008000000 */
[----:B---3--:R-:W-:Y:S02]  /*6050*/  @!UP0 UISETP.NE.AND UP2, UPT, UR5, 0x1, UPT ;  /* 0x000000010500888c */ /* 0x008fe4000bf45270 */
[----:B------:R-:W-:Y:S01]  /*6060*/  @!UP0 USHF.R.U32.HI UR4, URZ, UR13, UR4 ;  /* 0x0000000dff048299 */ /* 0x000fe20008011604 */
[----:B------:R-:W-:Y:S02]  /*6070*/  @!UP0 UMOV UR6, UR7 ;  /* 0x0000000700068c82 */ /* 0x000fe40008000000 */
[----:B----4-:R-:W-:Y:S02]  /*6080*/  @!UP0 USHF.R.U32.HI UR6, URZ, UR10, UR6 ;  /* 0x0000000aff068299 */ /* 0x010fe40008011606 */
[----:B------:R-:W-:Y:S02]  /*6090*/  @!UP0 USEL UR7, UR38, UR4, !UP2 ;  /* 0x0000000426078287 */ /* 0x000fe4000d000000 */
[----:B------:R-:W-:Y:S04]  /*60a0*/  @!UP0 USEL UR6, UR37, UR6, !UP1 ;  /* 0x0000000625068287 */ /* 0x000fe8000c800000 */
[----:B------:R-:W-:Y:S02]  /*60b0*/  @!UP0 UIADD3 UR4, UPT, UPT, -UR7, UR6, URZ ;  /* 0x0000000607048290 */ /* 0x000fe4000fffe1ff */
[----:B------:R-:W-:Y:S02]  /*60c0*/  @!UP0 UIADD3 UR6, UPT, UPT, UR7, -UR6, URZ ;  /* 0x8000000607068290 */ /* 0x000fe4000fffe0ff */
[----:B------:R-:W-:Y:S02]  /*60d0*/  @!UP0 UIMAD UR38, UR4, UR5, UR38 ;  /* 0x00000005042682a4 */ /* 0x000fe4000f8e0226 */
[----:B------:R-:W-:Y:S01]  /*60e0*/  @!UP0 UIMAD UR37, UR6, UR14, UR37 ;  /* 0x0000000e062582a4 */ /* 0x000fe2000f8e0225 */
[----:B------:R-:W-:Y:S11]  /*60f0*/  @!P0 BRA `(.L_x_103) ;  /* 0x00000000007c8947 */ /* 0x000ff60003800000 */
[----:B------:R-:W2:Y:S01]  /*6100*/  LDCU.64 UR8, c[0x4][0x80] ;  /* 0x01001000ff0877ac */ /* 0x000ea20008000a00 */
[----:B------:R-:W-:Y:S01]  /*6110*/  MOV R2, 0x0 ;  /* 0x0000000000027802 */ /* 0x000fe20000000f00 */
[----:B------:R-:W-:Y:S02]  /*6120*/  HFMA2 R12, -RZ, RZ, 0, 5.9604644775390625e-08 ;  /* 0x00000001ff0c7431 */ /* 0x000fe400000001ff */
[----:B------:R-:W-:Y:S01]  /*6130*/  IMAD.MOV.U32 R8, RZ, RZ, 0x70 ;  /* 0x00000070ff087424 */ /* 0x000fe200078e00ff */
[----:B------:R3:W4:Y:S01]  /*6140*/  LDC.64 R14, c[0x4][R2] ;  /* 0x01000000020e7b82 */ /* 0x0007220000000a00 */
[----:B------:R-:W1:Y:S01]  /*6150*/  LDCU.64 UR6, c[0x4][0x88] ;  /* 0x01001100ff0677ac */ /* 0x000e620008000a00 */
[----:B------:R-:W-:Y:S01]  /*6160*/  IMAD.MOV.U32 R13, RZ, RZ, RZ ;  /* 0x000000ffff0d7224 */ /* 0x000fe200078e00ff */
[----:B------:R-:W1:Y:S01]  /*6170*/  LDCU.64 UR4, c[0x4][0x8] ;  /* 0x01000100ff0477ac */ /* 0x000e620008000a00 */
[----:B--2---:R-:W-:Y:S01]  /*6180*/  MOV R5, UR9 ;  /* 0x0000000900057c02 */ /* 0x004fe20008000f00 */
[----:B------:R-:W-:Y:S01]  /*6190*/  IMAD.U32 R4, RZ, RZ, UR8 ;  /* 0x00000008ff047e24 */ /* 0x000fe2000f8e00ff */
[----:B-1----:R-:W-:Y:S01]  /*61a0*/  MOV R7, UR7 ;  /* 0x0000000700077c02 */ /* 0x002fe20008000f00 */
[----:B------:R-:W-:Y:S01]  /*61b0*/  IMAD.U32 R6, RZ, RZ, UR6 ;  /* 0x00000006ff067e24 */ /* 0x000fe2000f8e00ff */
[----:B------:R-:W-:Y:S01]  /*61c0*/  MOV R11, UR5 ;  /* 0x00000005000b7c02 */ /* 0x000fe20008000f00 */
[----:B------:R-:W-:Y:S02]  /*61d0*/  IMAD.U32 R10, RZ, RZ, UR4 ;  /* 0x00000004ff0a7e24 */ /* 0x000fe4000f8e00ff */
[----:B------:R-:W-:Y:S07]  /*61e0*/  LEPC R20, `(.L_x_104) ;  /* 0x000000001014794e */ /* 0x000fee0000000000 */
[----:B---345:R-:W-:Y:S05]  /*61f0*/  CALL.ABS.NOINC R14 ;  /* 0x000000000e007343 */ /* 0x038fea0003c00000 */
.L_x_104:
[----:B------:R-:W1:Y:S01]  /*6200*/  LDCU.64 UR8, c[0x4][0x80] ;  /* 0x01001000ff0877ac */ /* 0x000e620008000a00 */
[----:B------:R-:W2:Y:S01]  /*6210*/  LDC.64 R2, c[0x4][R2] ;  /* 0x0100000002027b82 */ /* 0x000ea20000000a00 */
[----:B------:R-:W-:Y:S02]  /*6220*/  HFMA2 R12, -RZ, RZ, 0, 5.9604644775390625e-08 ;  /* 0x00000001ff0c7431 */ /* 0x000fe400000001ff */
[----:B------:R-:W-:Y:S02]  /*6230*/  IMAD.MOV.U32 R8, RZ, RZ, 0x70 ;  /* 0x00000070ff087424 */ /* 0x000fe400078e00ff */
[----:B------:R-:W-:Y:S01]  /*6240*/  IMAD.MOV.U32 R13, RZ, RZ, RZ ;  /* 0x000000ffff0d7224 */ /* 0x000fe200078e00ff */
[----:B------:R-:W3:Y:S01]  /*6250*/  LDCU.64 UR6, c[0x4][0x88] ;  /* 0x01001100ff0677ac */ /* 0x000ee20008000a00 */
[----:B------:R-:W4:Y:S01]  /*6260*/  LDCU.64 UR4, c[0x4][0x8] ;  /* 0x01000100ff0477ac */ /* 0x000f220008000a00 */
[----:B-1----:R-:W-:Y:S02]  /*6270*/  MOV R4, UR8 ;  /* 0x0000000800047c02 */ /* 0x002fe40008000f00 */
[----:B------:R-:W-:Y:S02]  /*6280*/  MOV R5, UR9 ;  /* 0x0000000900057c02 */ /* 0x000fe40008000f00 */
[----:B---3--:R-:W-:Y:S01]  /*6290*/  MOV R7, UR7 ;  /* 0x0000000700077c02 */ /* 0x008fe20008000f00 */
[----:B------:R-:W-:Y:S01]  /*62a0*/  IMAD.U32 R6, RZ, RZ, UR6 ;  /* 0x00000006ff067e24 */ /* 0x000fe2000f8e00ff */
[----:B----4-:R-:W-:Y:S01]  /*62b0*/  MOV R11, UR5 ;  /* 0x00000005000b7c02 */ /* 0x010fe20008000f00 */
[----:B------:R-:W-:Y:S02]  /*62c0*/  IMAD.U32 R10, RZ, RZ, UR4 ;  /* 0x00000004ff0a7e24 */ /* 0x000fe4000f8e00ff */
[----:B------:R-:W-:Y:S07]  /*62d0*/  LEPC R20, `(.L_x_103) ;  /* 0x000000001014794e */ /* 0x000fee0000000000 */
[----:B--2---:R-:W-:Y:S05]  /*62e0*/  CALL.ABS.NOINC R2 ;  /* 0x0000000002007343 */ /* 0x004fea0003c00000 */
.L_x_103:
[----:B------:R-:W-:Y:S05]  /*62f0*/  BSYNC.RECONVERGENT B6 ;  /* 0x0000000000067941 */ /* 0x000fea0003800200 */
.L_x_102:
[----:B------:R-:W-:Y:S01]  /*6300*/  R2UR UR4, R84 ;  /* 0x00000000540472ca */ /* 0x000fe200000e0000 */
[----:B------:R-:W-:Y:S01]  /*6310*/  UISETP.NE.U32.AND UP0, UPT, UR62, URZ, UPT ;  /* 0x000000ff3e00728c */ /* 0x000fe2000bf05070 */
[----:B------:R-:W-:Y:S02]  /*6320*/  ISETP.NE.U32.AND P4, PT, R78, RZ, PT ;  /* 0x000000ff4e00720c */ /* 0x000fe40003f85070 */
[----:B------:R-:W-:Y:S01]  /*6330*/  ISETP.NE.U32.AND P2, PT, RZ, UR56, PT ;  /* 0x00000038ff007c0c */ /* 0x000fe2000bf45070 */
[----:B------:R-:W-:Y:S01]  /*6340*/  UISETP.NE.AND.EX UP1, UPT, UR63, URZ, UPT, UP0 ;  /* 0x000000ff3f00728c */ /* 0x000fe2000bf25300 */
[----:B------:R-:W-:Y:S01]  /*6350*/  ISETP.NE.AND.EX P4, PT, R79, RZ, PT, P4 ;  /* 0x000000ff4f00720c */ /* 0x000fe20003f85340 */
[----:B------:R-:W-:Y:S01]  /*6360*/  UPLOP3.LUT UP0, UPT, UPT, UPT, UPT, 0x40, 0x4 ;  /* 0x000000000004789c */ /* 0x000fe20003f0e870 */
[----:B------:R-:W-:Y:S05]  /*6370*/  ISETP.NE.AND.EX P2, PT, RZ, UR57, PT, P2 ;  /* 0x00000039ff007c0c */ /* 0x000fea000bf45320 */
[----:B------:R-:W-:Y:S06]  /*6380*/  UISETP.NE.AND UP2, UPT, UR4, URZ, UPT ;  /* 0x000000ff0400728c */ /* 0x000fec000bf45270 */
[----:B------:R-:W-:Y:S05]  /*6390*/  PLOP3.LUT P1, PT, PT, PT, UP2, 0x80, 0x8 ;  /* 0x000000000008781c */ /* 0x000fea0003f2f028 */
[----:B------:R-:W-:Y:S06]  /*63a0*/  @UP2 UPLOP3.LUT UP0, UPT, UPT, UPT, UP1, 0x80, 0x8 ;  /* 0x000000000008289c */ /* 0x000fec0003f0f010 */
[----:B------:R-:W-:Y:S01]  /*63b0*/  PLOP3.LUT P0, PT, PT, PT, UP0, 0x80, 0x8 ;  /* 0x000000000008781c */ /* 0x000fe20003f0f008 */
[----:B------:R-:W-:Y:S01]  /*63c0*/  @!UPT UIADD3 URZ, UPT, UPT, URZ, URZ, URZ ;  /* 0x000000fffffff290 */ /* 0x000fe2000fffe0ff */
[----:B------:R-:W-:Y:S11]  /*63d0*/  BRA.U !UP1, `(.L_x_105) ;  /* 0x00000001093c7547 */ /* 0x000ff6000b800000 */
[----:B------:R-:W-:Y:S01]  /*63e0*/  UISETP.NE.U32.AND UP0, UPT, UR56, URZ, UPT ;  /* 0x000000ff3800728c */ /* 0x000fe2000bf05070 */
[----:B-1----:R-:W-:Y:S01]  /*63f0*/  HFMA2 R0, -RZ, RZ, 0, 5.9604644775390625e-08 ;  /* 0x00000001ff007431 */ /* 0x002fe200000001ff */
[----:B------:R-:W1:Y:S01]  /*6400*/  LDCU.64 UR8, c[0x0][0x358] ;  /* 0x00006b00ff0877ac */ /* 0x000e620008000a00 */
[----:B------:R-:W-:Y:S01]  /*6410*/  IMAD.MOV.U32 R80, RZ, RZ, 0x1 ;  /* 0x00000001ff507424 */ /* 0x000fe200078e00ff */
[----:B------:R-:W-:Y:S06]  /*6420*/  UISETP.NE.AND.EX UP0, UPT, UR57, URZ, UPT, UP0 ;  /* 0x000000ff3900728c */ /* 0x000fec000bf05300 */
[----:B------:R-:W-:Y:S05]  /*6430*/  PLOP3.LUT P3, PT, PT, PT, UP0, 0x80, 0x8 ;  /* 0x000000000008781c */ /* 0x000fea0003f6f008 */
[----:B------:R-:W2:Y:S01]  /*6440*/  @UP0 LDCU.64 UR4, c[0x0][0x888] ;  /* 0x00011100ff0407ac */ /* 0x000ea20008000a00 */
[----:B------:R-:W-:Y:S07]  /*6450*/  @UP0 UIMAD UR6, UR36, UR62, URZ ;  /* 0x0000003e240602a4 */ /* 0x000fee000f8e02ff */
[----:B------:R-:W-:Y:S01]  /*6460*/  @!P3 PRMT R80, R0, 0x7610, R80 ;  /* 0x000076100050b816 */ /* 0x000fe20000000050 */
[----:B--2---:R-:W-:Y:S06]  /*6470*/  @UP0 UIMAD.WIDE UR4, UR6, 0x4, UR4 ;  /* 0x00000004060408a5 */ /* 0x004fec000f8e0204 */
[----:B------:R-:W-:Y:S01]  /*6480*/  IMAD.U32 R2, RZ, RZ, UR4 ;  /* 0x00000004ff027e24 */ /* 0x000fe2000f8e00ff */
[----:B------:R-:W-:Y:S04]  /*6490*/  MOV R3, UR5 ;  /* 0x0000000500037c02 */ /* 0x000fe80008000f00 */
[----:B------:R-:W2:Y:S01]  /*64a0*/  @!UP0 LDCU UR4, c[0x0][0x880] ;  /* 0x00011000ff0487ac */ /* 0x000ea20008000800 */
[----:B-1---5:R3:W5:Y:S02]  /*64b0*/  @P3 LDG.E R41, desc[UR8][R2.64] ;  /* 0x0000000802293981 */ /* 0x022764000c1e1900 */
[----:B--23--:R-:W-:Y:S02]  /*64c0*/  @!P3 IMAD.U32 R41, RZ, RZ, UR4 ;  /* 0x00000004ff29be24 */ /* 0x00cfe4000f8e00ff */
.L_x_105:
[----:B------:R-:W-:Y:S05]  /*64d0*/  @!P4 BRA `(.L_x_106) ;  /* 0x000000000024c947 */ /* 0x000fea0003800000 */
[----:B------:R-:W-:Y:S01]  /*64e0*/  ISETP.NE.U32.AND P3, PT, R76, RZ, PT ;  /* 0x000000ff4c00720c */ /* 0x000fe20003f65070 */
[----:B------:R-:W2:Y:S03]  /*64f0*/  LDCU.64 UR4, c[0x0][0x358] ;  /* 0x00006b00ff0477ac */ /* 0x000ea60008000a00 */
[----:B------:R-:W-:Y:S11]  /*6500*/  ISETP.NE.AND.EX P3, PT, R77, RZ, PT, P3 ;  /* 0x000000ff4d00720c */ /* 0x000ff60003f65330 */
[----:B------:R-:W-:Y:S02]  /*6510*/  @!UPT UIADD3 URZ, UPT, UPT, URZ, URZ, URZ ;  /* 0x000000fffffff290 */ /* 0x000fe4000fffe0ff */
[----:B------:R-:W3:Y:S01]  /*6520*/  @P3 LDC.64 R2, c[0x0][0x8a8] ;  /* 0x00022a00ff023b82 */ /* 0x000ee20000000a00 */
[----:B-1----:R-:W-:Y:S04]  /*6530*/  @P3 IMAD R0, R78, UR36, RZ ;  /* 0x000000244e003c24 */ /* 0x002fe8000f8e02ff */
[----:B---3--:R-:W-:Y:S05]  /*6540*/  @P3 IMAD.WIDE R2, R0, 0x4, R2 ;  /* 0x0000000400023825 */ /* 0x008fea00078e0202 */
[----:B--2--5:R2:W5:Y:S02]  /*6550*/  @P3 LDG.E R38, desc[UR4][R2.64] ;  /* 0x0000000402263981 */ /* 0x024564000c1e1900 */
[----:B--2---:R-:W3:Y:S02]  /*6560*/  @!P3 LDC R38, c[0x0][0x8a0] ;  /* 0x00022800ff26bb82 */ /* 0x004ee40000000800 */
.L_x_106:
[----:B-----5:R-:W-:Y:S01]  /*6570*/  FSETP.NEU.AND P3, PT, R41, RZ, PT ;  /* 0x000000ff2900720b */ /* 0x020fe20003f6d000 */
[----:B------:R-:W-:Y:S01]  /*6580*/  BSSY B1, `(.L_x_107) ;  /* 0x0000039000017945 */ /* 0x000fe20003800000 */
[----:B------:R-:W-:Y:S01]  /*6590*/  SEL R5, RZ, 0xffffffff, P2 ;  /* 0xffffffffff057807 */ /* 0x000fe20001000000 */
[----:B------:R-:W-:Y:S01]  /*65a0*/  IMAD.MOV.U32 R46, RZ, RZ, 0x1 ;  /* 0x00000001ff2e7424 */ /* 0x000fe200078e00ff */
[----:B------:R-:W-:Y:S01]  /*65b0*/  @P1 LOP3.LUT P2, RZ, R80, 0xff, RZ, 0xc0, !PT ;  /* 0x000000ff50ff1812 */ /* 0x000fe2000784c0ff */
[C---:B------:R-:W-:Y:S01]  /*65c0*/  IMAD R39, R36.reuse, 0x80, R37 ;  /* 0x0000008024277824 */ /* 0x040fe200078e0225 */
[----:B-1----:R-:W-:Y:S01]  /*65d0*/  @P1 SEL R0, RZ, 0xffffffff, P3 ;  /* 0xffffffffff001807 */ /* 0x002fe20001800000 */
[----:B------:R-:W-:Y:S01]  /*65e0*/  IMAD R88, R95, -0x10, R93 ;  /* 0xfffffff05f587824 */ /* 0x000fe200078e025d */
[----:B------:R-:W-:Y:S01]  /*65f0*/  LOP3.LUT R91, R91, 0x1, RZ, 0x3c, !PT ;  /* 0x000000015b5b7812 */ /* 0x000fe200078e3cff */
[----:B------:R-:W-:Y:S01]  /*6600*/  IMAD.MOV.U32 R47, RZ, RZ, RZ ;  /* 0x000000ffff2f7224 */ /* 0x000fe200078e00ff */
[----:B------:R-:W-:Y:S02]  /*6610*/  @P0 SEL R0, R5, R0, !P2 ;  /* 0x0000000005000207 */ /* 0x000fe40005000000 */
[----:B------:R-:W-:Y:S02]  /*6620*/  CS2R R74, SRZ ;  /* 0x00000000004a7805 */ /* 0x000fe4000001ff00 */
[----:B------:R-:W-:Y:S02]  /*6630*/  LEA R98, R36, UR43, 0x3 ;  /* 0x0000002b24627c11 */ /* 0x000fe4000f8e18ff */
[----:B------:R-:W-:Y:S02]  /*6640*/  CS2R R72, SRZ ;  /* 0x0000000000487805 */ /* 0x000fe4000001ff00 */
[----:B------:R-:W-:Y:S02]  /*6650*/  @P1 LOP3.LUT R0, R0, 0x1, RZ, 0xc0, !PT ;  /* 0x0000000100001812 */ /* 0x000fe400078ec0ff */
[----:B------:R-:W-:Y:S02]  /*6660*/  CS2R R66, SRZ ;  /* 0x0000000000427805 */ /* 0x000fe4000001ff00 */
[----:B------:R-:W-:Y:S02]  /*6670*/  SHF.L.U32 R3, R90, 0x1f, RZ ;  /* 0x0000001f5a037819 */ /* 0x000fe400000006ff */
[----:B------:R-:W-:Y:S02]  /*6680*/  CS2R R64, SRZ ;  /* 0x0000000000407805 */ /* 0x000fe4000001ff00 */
[----:B------:R-:W-:Y:S02]  /*6690*/  ISETP.NE.U32.OR P5, PT, R0, 0x1, !P1 ;  /* 0x000000010000780c */ /* 0x000fe40004fa5470 */
[----:B------:R-:W-:Y:S02]  /*66a0*/  CS2R R58, SRZ ;  /* 0x00000000003a7805 */ /* 0x000fe4000001ff00 */
[----:B------:R-:W-:Y:S02]  /*66b0*/  PLOP3.LUT P2, PT, PT, PT, UP1, 0x80, 0x8 ;  /* 0x000000000008781c */ /* 0x000fe40003f4f018 */
[----:B------:R-:W-:Y:S02]  /*66c0*/  CS2R R56, SRZ ;  /* 0x0000000000387805 */ /* 0x000fe4000001ff00 */
[----:B------:R-:W-:Y:S02]  /*66d0*/  LOP3.LUT P4, R86, R80, 0xff, RZ, 0xc0, !PT ;  /* 0x000000ff50567812 */ /* 0x000fe4000788c0ff */
[----:B------:R-:W-:Y:S02]  /*66e0*/  CS2R R50, SRZ ;  /* 0x0000000000327805 */ /* 0x000fe4000001ff00 */
[----:B------:R-:W-:Y:S02]  /*66f0*/  SEL R0, RZ, 0xffffffff, P3 ;  /* 0xffffffffff007807 */ /* 0x000fe40001800000 */
[----:B------:R-:W-:Y:S02]  /*6700*/  CS2R R48, SRZ ;  /* 0x0000000000307805 */ /* 0x000fe4000001ff00 */
[----:B------:R-:W-:Y:S02]  /*6710*/  P2R R97, PR, RZ, 0x20 ;  /* 0x00000020ff617803 */ /* 0x000fe40000000000 */
[----:B------:R-:W-:Y:S02]  /*6720*/  @P5 SHF.L.U32 R2, R91, 0x1f, RZ ;  /* 0x0000001f5b025819 */ /* 0x000fe400000006ff */
[----:B------:R-:W-:Y:S02]  /*6730*/  @P2 SEL R0, R5, R0, !P4 ;  /* 0x0000000005002207 */ /* 0x000fe40006000000 */
[----:B------:R-:W1:Y:S02]  /*6740*/  @P5 SYNCS.PHASECHK.TRANS64.TRYWAIT P1, [UR43+0x30], R2 ;  /* 0x00003002ff0055a7 */ /* 0x000e64000802112b */
[----:B------:R-:W-:Y:S04]  /*6750*/  LOP3.LUT R0, R0, 0x1, RZ, 0xc0, !PT ;  /* 0x0000000100007812 */ /* 0x000fe800078ec0ff */
[----:B------:R-:W-:Y:S04]  /*6760*/  ISETP.NE.U32.AND P2, PT, R0, 0x1, PT ;  /* 0x000000010000780c */ /* 0x000fe80003f45070 */
[----:B------:R-:W-:Y:S01]  /*6770*/  P2R R60, PR, RZ, 0x4 ;  /* 0x00000004ff3c7803 */ /* 0x000fe20000000000 */
[----:B------:R2:W4:Y:S01]  /*6780*/  SYNCS.PHASECHK.TRANS64.TRYWAIT P0, [R98+URZ+0xa0], R3 ;  /* 0x0000a003620075a7 */ /* 0x00052200080011ff */
[----:B-1----:R-:W-:Y:S01]  /*6790*/  @P5 SEL R46, RZ, 0x1, !P1 ;  /* 0x00000001ff2e5807 */ /* 0x002fe20004800000 */
[----:B--2---:R-:W-:Y:S06]  /*67a0*/  @!P5 BRA `(.L_x_108) ;  /* 0x000000000058d947 */ /* 0x004fec0003800000 */
[----:B------:R-:W-:Y:S01]  /*67b0*/  IMAD.MOV.U32 R75, RZ, RZ, RZ ;  /* 0x000000ffff4b7224 */ /* 0x000fe200078e00ff */
[----:B------:R-:W-:Y:S01]  /*67c0*/  ISETP.NE.AND P1, PT, R46, RZ, PT ;  /* 0x000000ff2e00720c */ /* 0x000fe20003f25270 */
[----:B------:R-:W-:Y:S01]  /*67d0*/  BSSY B0, `(.L_x_109) ;  /* 0x000000c000007945 */ /* 0x000fe20003800000 */
[----:B------:R-:W-:Y:S02]  /*67e0*/  CS2R R50, SRZ ;  /* 0x0000000000327805 */ /* 0x000fe4000001ff00 */
[----:B------:R-:W-:Y:S02]  /*67f0*/  CS2R R48, SRZ ;  /* 0x0000000000307805 */ /* 0x000fe4000001ff00 */
[----:B------:R-:W-:Y:S02]  /*6800*/  CS2R R58, SRZ ;  /* 0x00000000003a7805 */ /* 0x000fe4000001ff00 */
[----:B------:R-:W-:Y:S02]  /*6810*/  CS2R R56, SRZ ;  /* 0x0000000000387805 */ /* 0x000fe4000001ff00 */
[----:B------:R-:W-:Y:S02]  /*6820*/  CS2R R66, SRZ ;  /* 0x0000000000427805 */ /* 0x000fe4000001ff00 */
[----:B------:R-:W-:Y:S02]  /*6830*/  CS2R R64, SRZ ;  /* 0x0000000000407805 */ /* 0x000fe4000001ff00 */
[----:B------:R-:W-:Y:S01]  /*6840*/  CS2R R72, SRZ ;  /* 0x0000000000487805 */ /* 0x000fe2000001ff00 */
[----:B------:R-:W-:Y:S06]  /*6850*/  @P1 BRA `(.L_x_110) ;  /* 0x00000000000c1947 */ /* 0x000fec0003800000 */
[----:B------:R-:W-:Y:S04]  /*6860*/  SHF.L.U32 R5, R91, 0x1f, RZ ;  /* 0x0000001f5b057819 */ /* 0x000fe800000006ff */
[----:B------:R-:W1:Y:S02]  /*6870*/  SYNCS.PHASECHK.TRANS64.TRYWAIT P1, [UR43+0x30], R5 ;  /* 0x00003005ff0075a7 */ /* 0x000e64000802112b */
[----:B-1----:R-:W-:Y:S05]  /*6880*/  @!P1 BRA `(.L_x_111) ;  /* 0x0000004000009947 */ /* 0x002fea0003800000 */
.L_x_110:
[----:B------:R-:W-:Y:S05]  /*6890*/  BSYNC B0 ;  /* 0x0000000000007941 */ /* 0x000fea0003800000 */
.L_x_109:
[----:B------:R-:W-:Y:S01]  /*68a0*/  ISETP.NE.AND P1, PT, R60, RZ, PT ;  /* 0x000000ff3c00720c */ /* 0x000fe20003f25270 */
[----:B------:R-:W-:Y:S11]  /*68b0*/  HFMA2 R47, -RZ, RZ, 0, 5.9604644775390625e-08 ;  /* 0x00000001ff2f7431 */ /* 0x000ff600000001ff */
[----:B------:R-:W-:Y:S01]  /*68c0*/  @!UPT UIADD3 URZ, UPT, UPT, URZ, URZ, URZ ;  /* 0x000000fffffff290 */ /* 0x000fe2000fffe0ff */
[----:B------:R2:W1:Y:S04]  /*68d0*/  @P1 LDS.128 R48, [R94] ;  /* 0x000000005e301984 */ /* 0x0004680000000c00 */
[----:B------:R2:W1:Y:S04]  /*68e0*/  @P1 LDS.128 R56, [R93+0x10] ;  /* 0x000010005d381984 */ /* 0x0004680000000c00 */
[----:B------:R2:W1:Y:S04]  /*68f0*/  @P1 LDS.128 R64, [R92+0x20] ;  /* 0x000020005c401984 */ /* 0x0004680000000c00 */
[----:B------:R2:W1:Y:S02]  /*6900*/  @P1 LDS.128 R72, [R88+0x30] ;  /* 0x0000300058481984 */ /* 0x0004640000000c00 */
.L_x_108:
[----:B------:R-:W-:Y:S05]  /*6910*/  BSYNC B1 ;  /* 0x0000000000017941 */ /* 0x000fea0003800000 */
.L_x_107:
[----:B-1----:R-:W-:Y:S04]  /*6920*/  SHF.R.U32.HI R0, RZ, 0x15, R39 ;  /* 0x00000015ff007819 */ /* 0x002fe80000011627 */
[----:B------:R-:W-:Y:S01]  /*6930*/  LOP3.LUT P1, RZ, R0, 0x3, R81, 0x48, !PT ;  /* 0x0000000300ff7812 */ /* 0x000fe20007824851 */
[----:B------:R-:W-:Y:S01]  /*6940*/  @!UPT UIADD3 URZ, UPT, UPT, URZ, URZ, URZ ;  /* 0x000000fffffff290 */ /* 0x000fe2000fffe0ff */
[----:B----4-:R-:W-:Y:S11]  /*6950*/  @P0 BRA `(.L_x_112) ;  /* 0x0000000000080947 */ /* 0x010ff60003800000 */
[----:B------:R-:W1:Y:S02]  /*6960*/  SYNCS.PHASECHK.TRANS64.TRYWAIT P0, [R98+URZ+0xa0], R3 ;  /* 0x0000a003620075a7 */ /* 0x000e6400080011ff */
[----:B-1----:R-:W-:Y:S05]  /*6970*/  @!P0 BRA `(.L_x_113) ;  /* 0x0000003c00dc8947 */ /* 0x002fea0003800000 */
.L_x_112:
[----:B------:R-:W-:Y:S05]  /*6980*/  @!P1 BRA `(.L_x_114) ;  /* 0x0000000000409947 */ /* 0x000fea0003800000 */
[----:B------:R-:W4:Y:S01]  /*6990*/  LDCU.64 UR8, c[0x4][0x70] ;  /* 0x01000e00ff0877ac */ /* 0x000f220008000a00 */
[----:B-1----:R-:W-:Y:S01]  /*69a0*/  MOV R3, 0x0 ;  /* 0x0000000000037802 */ /* 0x002fe20000000f00 */
[----:B------:R-:W-:Y:S02]  /*69b0*/  HFMA2 R12, -RZ, RZ, 0, 5.9604644775390625e-08 ;  /* 0x00000001ff0c7431 */ /* 0x000fe400000001ff */
[----:B------:R-:W-:Y:S02]  /*69c0*/  IMAD.MOV.U32 R8, RZ, RZ, 0x192 ;  /* 0x00000192ff087424 */ /* 0x000fe400078e00ff */
[----:B------:R-:W-:Y:S01]  /*69d0*/  IMAD.MOV.U32 R13, RZ, RZ, RZ ;  /* 0x000000ffff0d7224 */ /* 0x000fe200078e00ff */
[----:B------:R-:W1:Y:S01]  /*69e0*/  LDCU.64 UR6, c[0x4][0x78] ;  /* 0x01000f00ff0677ac */ /* 0x000e620008000a00 */
[----:B------:R-:W2:Y:S01]  /*69f0*/  LDC.64 R2, c[0x4][R3] ;  /* 0x0100000003027b82 */ /* 0x000ea20000000a00 */
[----:B------:R-:W5:Y:S01]  /*6a00*/  LDCU.64 UR4, c[0x4][0x10] ;  /* 0x01000200ff0477ac */ /* 0x000f620008000a00 */
[----:B----4-:R-:W-:Y:S01]  /*6a10*/  MOV R5, UR9 ;  /* 0x0000000900057c02 */ /* 0x010fe20008000f00 */
[----:B------:R-:W-:Y:S01]  /*6a20*/  IMAD.U32 R4, RZ, RZ, UR8 ;  /* 0x00000008ff047e24 */ /* 0x000fe2000f8e00ff */
[----:B-1----:R-:W-:Y:S01]  /*6a30*/  MOV R7, UR7 ;  /* 0x0000000700077c02 */ /* 0x002fe20008000f00 */
[----:B------:R-:W-:Y:S01]  /*6a40*/  IMAD.U32 R6, RZ, RZ, UR6 ;  /* 0x00000006ff067e24 */ /* 0x000fe2000f8e00ff */
[----:B-----5:R-:W-:Y:S01]  /*6a50*/  MOV R11, UR5 ;  /* 0x00000005000b7c02 */ /* 0x020fe20008000f00 */
[----:B------:R-:W-:Y:S02]  /*6a60*/  IMAD.U32 R10, RZ, RZ, UR4 ;  /* 0x00000004ff0a7e24 */ /* 0x000fe4000f8e00ff */
[----:B------:R-:W-:Y:S07]  /*6a70*/  LEPC R20, `(.L_x_114) ;  /* 0x000000001014794e */ /* 0x000fee0000000000 */
[----:B--23--:R-:W-:Y:S05]  /*6a80*/  CALL.ABS.NOINC R2 ;  /* 0x0000000002007343 */ /* 0x00cfea0003c00000 */
.L_x_114:
[C---:B------:R-:W-:Y:S01]  /*6a90*/  SHF.L.U32 R40, R48.reuse, 0x10, RZ ;  /* 0x0000001030287819 */ /* 0x040fe200000006ff */
[----:B------:R-:W-:Y:S05]  /*6aa0*/  WARPSYNC.ALL ;  /* 0x0000000000007948 */ /* 0x000fea0003800000 */
[----:B------:R-:W-:Y:S01]  /*6ab0*/  R2UR UR4, R39 ;  /* 0x00000000270472ca */ /* 0x000fe200000e0000 */
[----:B------:R-:W-:Y:S01]  /*6ac0*/  BSSY.RECONVERGENT B0, `(.L_x_115) ;  /* 0x000008d000007945 */ /* 0x000fe20003800200 */
[----:B------:R-:W-:Y:S02]  /*6ad0*/  LOP3.LUT R43, R48, 0xffff0000, RZ, 0xc0, !PT ;  /* 0xffff0000302b7812 */ /* 0x000fe400078ec0ff */
[----:B------:R-:W-:Y:S02]  /*6ae0*/  SHF.L.U32 R42, R49, 0x10, RZ ;  /* 0x00000010312a7819 */ /* 0x000fe400000006ff */
[----:B------:R-:W-:Y:S02]  /*6af0*/  SHF.L.U32 R45, R51, 0x10, RZ ;  /* 0x00000010332d7819 */ /* 0x000fe400000006ff */
[----:B------:R-:W-:Y:S02]  /*6b00*/  LOP3.LUT R44, R75, 0xffff0000, RZ, 0xc0, !PT ;  /* 0xffff00004b2c7812 */ /* 0x000fe400078ec0ff */
[----:B------:R-:W-:Y:S03]  /*6b10*/  ISETP.NE.AND P0, PT, R96, RZ, PT ;  /* 0x000000ff6000720c */ /* 0x000fe60003f05270 */
[----:B------:R-:W3:Y:S02]  /*6b20*/  LDTM.x32 R4, tmem[UR4] ;  /* 0x00000004000479ee */ /* 0x000ee400082c0000 */
[C---:B---3--:R-:W-:Y:S01]  /*6b30*/  FMUL R0, R38.reuse, R4 ;  /* 0x0000000426007220 */ /* 0x048fe20000400000 */
[C---:B------:R-:W-:Y:S01]  /*6b40*/  FMUL R2, R38.reuse, R5 ;  /* 0x0000000526027220 */ /* 0x040fe20000400000 */
[C---:B-1----:R-:W-:Y:S01]  /*6b50*/  FMUL R3, R38.reuse, R6 ;  /* 0x0000000626037220 */ /* 0x042fe20000400000 */
[----:B------:R-:W-:Y:S01]  /*6b60*/  FMUL R7, R38, R7 ;  /* 0x0000000726077220 */ /* 0x000fe20000400000 */
[----:B------:R-:W-:Y:S01]  /*6b70*/  FFMA R0, R41, R40, R0 ;  /* 0x0000002829007223 */ /* 0x000fe20000000000 */
[----:B------:R-:W-:Y:S01]  /*6b80*/  LOP3.LUT R40, R49, 0xffff0000, RZ, 0xc0, !PT ;  /* 0xffff000031287812 */ /* 0x000fe200078ec0ff */
[C---:B------:R-:W-:Y:S01]  /*6b90*/  FFMA R2, R41.reuse, R43, R2 ;  /* 0x0000002b29027223 */ /* 0x040fe20000000002 */
[C---:B------:R-:W-:Y:S01]  /*6ba0*/  SHF.L.U32 R43, R50.reuse, 0x10, RZ ;  /* 0x00000010322b7819 */ /* 0x040fe200000006ff */
[C---:B------:R-:W-:Y:S01]  /*6bb0*/  FFMA R3, R41.reuse, R42, R3 ;  /* 0x0000002a29037223 */ /* 0x040fe20000000003 */
[----:B------:R-:W-:Y:S01]  /*6bc0*/  LOP3.LUT R42, R50, 0xffff0000, RZ, 0xc0, !PT ;  /* 0xffff0000322a7812 */ /* 0x000fe200078ec0ff */
[----:B------:R-:W-:Y:S01]  /*6bd0*/  FMUL R4, R38, R8 ;  /* 0x0000000826047220 */ /* 0x000fe20000400000 */
[----:B------:R-:W-:Y:S01]  /*6be0*/  F2FP.BF16.F32.PACK_AB R52, R2, R0 ;  /* 0x000000000234723e */ /* 0x000fe200000010ff */
[----:B------:R-:W-:Y:S01]  /*6bf0*/  FFMA R7, R41, R40, R7 ;  /* 0x0000002829077223 */ /* 0x000fe20000000007 */
[----:B------:R-:W-:Y:S01]  /*6c00*/  LOP3.LUT R40, R51, 0xffff0000, RZ, 0xc0, !PT ;  /* 0xffff000033287812 */ /* 0x000fe200078ec0ff */
[C---:B------:R-:W-:Y:S01]  /*6c10*/  FMUL R5, R38.reuse, R9 ;  /* 0x0000000926057220 */ /* 0x040fe20000400000 */
[C---:B------:R-:W-:Y:S01]  /*6c20*/  FMUL R6, R38.reuse, R10 ;  /* 0x0000000a26067220 */ /* 0x040fe20000400000 */
[----:B------:R-:W-:Y:S01]  /*6c30*/  FMUL R11, R38, R11 ;  /* 0x0000000b260b7220 */ /* 0x000fe20000400000 */
[----:B------:R-:W-:Y:S01]  /*6c40*/  F2FP.BF16.F32.PACK_AB R53, R7, R3 ;  /* 0x000000030735723e */ /* 0x000fe200000010ff */
[C---:B------:R-:W-:Y:S01]  /*6c50*/  FFMA R4, R41.reuse, R43, R4 ;  /* 0x0000002b29047223 */ /* 0x040fe20000000004 */
[C---:B------:R-:W-:Y:S01]  /*6c60*/  SHF.L.U32 R43, R56.reuse, 0x10, RZ ;  /* 0x00000010382b7819 */ /* 0x040fe200000006ff */
[----:B------:R-:W-:Y:S01]  /*6c70*/  FFMA R5, R41, R42, R5 ;  /* 0x0000002a29057223 */ /* 0x000fe20000000005 */
[----:B------:R-:W-:Y:S01]  /*6c80*/  LOP3.LUT R42, R57, 0xffff0000, RZ, 0xc0, !PT ;  /* 0xffff0000392a7812 */ /* 0x000fe200078ec0ff */
[----:B------:R-:W-:Y:S01]  /*6c90*/  FFMA R6, R41, R45, R6 ;  /* 0x0000002d29067223 */ /* 0x000fe20000000006 */
[----:B------:R-:W-:Y:S01]  /*6ca0*/  SHF.L.U32 R45, R57, 0x10, RZ ;  /* 0x00000010392d7819 */ /* 0x000fe200000006ff */
[----:B------:R-:W-:Y:S01]  /*6cb0*/  FFMA R11, R41, R40, R11 ;  /* 0x00000028290b7223 */ /* 0x000fe2000000000b */
[----:B------:R-:W-:Y:S01]  /*6cc0*/  LOP3.LUT R40, R56, 0xffff0000, RZ, 0xc0, !PT ;  /* 0xffff000038287812 */ /* 0x000fe200078ec0ff */
[C---:B------:R-:W-:Y:S01]  /*6cd0*/  FMUL R8, R38.reuse, R12 ;  /* 0x0000000c26087220 */ /* 0x040fe20000400000 */
[----:B------:R-:W-:Y:S01]  /*6ce0*/  F2FP.BF16.F32.PACK_AB R54, R5, R4 ;  /* 0x000000040536723e */ /* 0x000fe200000010ff */
[C---:B------:R-:W-:Y:S01]  /*6cf0*/  FMUL R9, R38.reuse, R13 ;  /* 0x0000000d26097220 */ /* 0x040fe20000400000 */
[----:B------:R-:W-:Y:S01]  /*6d00*/  F2FP.BF16.F32.PACK_AB R55, R11, R6 ;  /* 0x000000060b37723e */ /* 0x000fe200000010ff */
[C---:B------:R-:W-:Y:S01]  /*6d10*/  FMUL R10, R38.reuse, R14 ;  /* 0x0000000e260a7220 */ /* 0x040fe20000400000 */
[----:B------:R-:W-:Y:S01]  /*6d20*/  FMUL R15, R38, R15 ;  /* 0x0000000f260f7220 */ /* 0x000fe20000400000 */
[----:B------:R-:W-:Y:S01]  /*6d30*/  FFMA R8, R41, R43, R8 ;  /* 0x0000002b29087223 */ /* 0x000fe20000000008 */
[----:B------:R-:W-:Y:S01]  /*6d40*/  SHF.L.U32 R43, R59, 0x10, RZ ;  /* 0x000000103b2b7819 */ /* 0x000fe200000006ff */
[C---:B------:R-:W-:Y:S01]  /*6d50*/  FFMA R9, R41.reuse, R40, R9 ;  /* 0x0000002829097223 */ /* 0x040fe20000000009 */
[C---:B------:R-:W-:Y:S01]  /*6d60*/  SHF.L.U32 R40, R58.reuse, 0x10, RZ ;  /* 0x000000103a287819 */ /* 0x040fe200000006ff */
        /* <DEDUP_REMOVED lines=8> */
[----:B------:R-:W-:Y:S01]  /*6df0*/  FMUL R14, R38, R18 ;  /* 0x00000012260e7220 */ /* 0x000fe20000400000 */
[----:B------:R-:W-:Y:S01]  /*6e00*/  FFMA R12, R41, R40, R12 ;  /* 0x00000028290c7223 */ /* 0x000fe2000000000c */
[----:B------:R-:W-:Y:S01]  /*6e10*/  LOP3.LUT R40, R59, 0xffff0000, RZ, 0xc0, !PT ;  /* 0xffff00003b287812 */ /* 0x000fe200078ec0ff */
[C---:B------:R-:W-:Y:S01]  /*6e20*/  FFMA R13, R41.reuse, R42, R13 ;  /* 0x0000002a290d7223 */ /* 0x040fe2000000000d */
[----:B------:R-:W-:Y:S01]  /*6e30*/  LOP3.LUT R42, R64, 0xffff0000, RZ, 0xc0, !PT ;  /* 0xffff0000402a7812 */ /* 0x000fe200078ec0ff */
[----:B------:R-:W-:Y:S01]  /*6e40*/  FMUL R19, R38, R19 ;  /* 0x0000001326137220 */ /* 0x000fe20000400000 */
[----:B------:R-:W-:Y:S01]  /*6e50*/  FFMA R14, R41, R43, R14 ;  /* 0x0000002b290e7223 */ /* 0x000fe2000000000e */
[----:B------:R-:W-:Y:S01]  /*6e60*/  SHF.L.U32 R43, R64, 0x10, RZ ;  /* 0x00000010402b7819 */ /* 0x000fe200000006ff */
[----:B------:R1:W-:Y:S01]  /*6e70*/  STS.128 [R94], R52 ;  /* 0x000000345e007388 */ /* 0x0003e20000000c00 */
[----:B------:R-:W-:Y:S01]  /*6e80*/  F2FP.BF16.F32.PACK_AB R70, R13, R12 ;  /* 0x0000000c0d46723e */ /* 0x000fe200000010ff */
[C---:B------:R-:W-:Y:S01]  /*6e90*/  FMUL R16, R38.reuse, R20 ;  /* 0x0000001426107220 */ /* 0x040fe20000400000 */
        /* <DEDUP_REMOVED lines=8> */
[C---:B------:R-:W-:Y:S01]  /*6f20*/  FFMA R17, R41.reuse, R42, R17 ;  /* 0x0000002a29117223 */ /* 0x040fe20000000011 */
[----:B------:R-:W-:Y:S01]  /*6f30*/  FFMA R18, R41, R45, R18 ;  /* 0x0000002d29127223 */ /* 0x000fe20000000012 */
[----:B------:R1:W-:Y:S01]  /*6f40*/  STS.128 [R93+0x10], R68 ;  /* 0x000010445d007388 */ /* 0x0003e20000000c00 */
[----:B------:R-:W-:Y:S01]  /*6f50*/  SHF.L.U32 R45, R67, 0x10, RZ ;  /* 0x00000010432d7819 */ /* 0x000fe200000006ff */
[----:B------:R-:W-:Y:S01]  /*6f60*/  FFMA R23, R41, R40, R23 ;  /* 0x0000002829177223 */ /* 0x000fe20000000017 */
[----:B------:R-:W-:Y:S01]  /*6f70*/  LOP3.LUT R40, R66, 0xffff0000, RZ, 0xc0, !PT ;  /* 0xffff000042287812 */ /* 0x000fe200078ec0ff */
[C---:B------:R-:W-:Y:S01]  /*6f80*/  FMUL R20, R38.reuse, R24 ;  /* 0x0000001826147220 */ /* 0x040fe20000400000 */
[----:B------:R-:W-:Y:S01]  /*6f90*/  LOP3.LUT R42, R67, 0xffff0000, RZ, 0xc0, !PT ;  /* 0xffff0000432a7812 */ /* 0x000fe200078ec0ff */
[C---:B------:R-:W-:Y:S01]  /*6fa0*/  FMUL R21, R38.reuse, R25 ;  /* 0x0000001926157220 */ /* 0x040fe20000400000 */
[----:B------:R-:W-:Y:S01]  /*6fb0*/  F2FP.BF16.F32.PACK_AB R100, R17, R16 ;  /* 0x000000101164723e */ /* 0x000fe200000010ff */
[C---:B------:R-:W-:Y:S01]  /*6fc0*/  FMUL R22, R38.reuse, R26 ;  /* 0x0000001a26167220 */ /* 0x040fe20000400000 */
[----:B------:R-:W-:Y:S01]  /*6fd0*/  FMUL R27, R38, R27 ;  /* 0x0000001b261b7220 */ /* 0x000fe20000400000 */
[C---:B------:R-:W-:Y:S01]  /*6fe0*/  FFMA R20, R41.reuse, R43, R20 ;  /* 0x0000002b29147223 */ /* 0x040fe20000000014 */
[C---:B------:R-:W-:Y:S01]  /*6ff0*/  FFMA R21, R41.reuse, R40, R21 ;  /* 0x0000002829157223 */ /* 0x040fe20000000015 */
[C---:B------:R-:W-:Y:S01]  /*7000*/  FFMA R22, R41.reuse, R45, R22 ;  /* 0x0000002d29167223 */ /* 0x040fe20000000016 */
[----:B------:R-:W-:Y:S01]  /*7010*/  FFMA R27, R41, R42, R27 ;  /* 0x0000002a291b7223 */ /* 0x000fe2000000001b */
[----:B------:R-:W-:Y:S01]  /*7020*/  SHF.L.U32 R40, R72, 0x10, RZ ;  /* 0x0000001048287819 */ /* 0x000fe200000006ff */
[----:B------:R-:W-:Y:S01]  /*7030*/  FMUL R24, R38, R28 ;  /* 0x0000001c26187220 */ /* 0x000fe20000400000 */
[----:B------:R-:W-:Y:S01]  /*7040*/  LOP3.LUT R42, R72, 0xffff0000, RZ, 0xc0, !PT ;  /* 0xffff0000482a7812 */ /* 0x000fe200078ec0ff */
[C---:B------:R-:W-:Y:S01]  /*7050*/  FMUL R25, R38.reuse, R29 ;  /* 0x0000001d26197220 */ /* 0x040fe20000400000 */
[----:B------:R-:W-:Y:S01]  /*7060*/  SHF.L.U32 R43, R73, 0x10, RZ ;  /* 0x00000010492b7819 */ /* 0x000fe200000006ff */
[C---:B------:R-:W-:Y:S01]  /*7070*/  FMUL R26, R38.reuse, R30 ;  /* 0x0000001e261a7220 */ /* 0x040fe20000400000 */
[C---:B------:R-:W-:Y:S01]  /*7080*/  FFMA R24, R41.reuse, R40, R24 ;  /* 0x0000002829187223 */ /* 0x040fe20000000018 */
[----:B------:R-:W-:Y:S01]  /*7090*/  FFMA R25, R41, R42, R25 ;  /* 0x0000002a29197223 */ /* 0x000fe20000000019 */
[----:B------:R-:W-:Y:S01]  /*70a0*/  LOP3.LUT R40, R73, 0xffff0000, RZ, 0xc0, !PT ;  /* 0xffff000049287812 */ /* 0x000fe200078ec0ff */
[----:B------:R-:W-:Y:S01]  /*70b0*/  FFMA R26, R41, R43, R26 ;  /* 0x0000002b291a7223 */ /* 0x000fe2000000001a */
[----:B------:R-:W-:Y:S01]  /*70c0*/  FMUL R31, R38, R31 ;  /* 0x0000001f261f7220 */ /* 0x000fe20000400000 */
[----:B------:R-:W-:Y:S01]  /*70d0*/  SHF.L.U32 R43, R74, 0x10, RZ ;  /* 0x000000104a2b7819 */ /* 0x000fe200000006ff */
[----:B------:R-:W-:Y:S01]  /*70e0*/  FMUL R28, R38, R32 ;  /* 0x00000020261c7220 */ /* 0x000fe20000400000 */
[----:B------:R-:W-:Y:S01]  /*70f0*/  LOP3.LUT R42, R74, 0xffff0000, RZ, 0xc0, !PT ;  /* 0xffff00004a2a7812 */ /* 0x000fe200078ec0ff */
[C---:B------:R-:W-:Y:S01]  /*7100*/  FMUL R29, R38.reuse, R33 ;  /* 0x00000021261d7220 */ /* 0x040fe20000400000 */
[----:B------:R-:W-:Y:S01]  /*7110*/  SHF.L.U32 R45, R75, 0x10, RZ ;  /* 0x000000104b2d7819 */ /* 0x000fe200000006ff */
[C---:B------:R-:W-:Y:S01]  /*7120*/  FMUL R30, R38.reuse, R34 ;  /* 0x00000022261e7220 */ /* 0x040fe20000400000 */
[----:B------:R-:W-:Y:S01]  /*7130*/  FFMA R31, R41, R40, R31 ;  /* 0x00000028291f7223 */ /* 0x000fe2000000001f */
[----:B------:R-:W-:Y:S01]  /*7140*/  FMUL R35, R38, R35 ;  /* 0x0000002326237220 */ /* 0x000fe20000400000 */
[----:B------:R-:W-:Y:S01]  /*7150*/  F2FP.BF16.F32.PACK_AB R101, R23, R18 ;  /* 0x000000121765723e */ /* 0x000fe200000010ff */
[----:B------:R-:W-:Y:S01]  /*7160*/  FFMA R28, R41, R43, R28 ;  /* 0x0000002b291c7223 */ /* 0x000fe2000000001c */
[----:B------:R-:W-:Y:S01]  /*7170*/  F2FP.BF16.F32.PACK_AB R102, R21, R20 ;  /* 0x000000141566723e */ /* 0x000fe200000010ff */
[----:B------:R-:W-:Y:S01]  /*7180*/  FFMA R29, R41, R42, R29 ;  /* 0x0000002a291d7223 */ /* 0x000fe2000000001d */
[----:B------:R-:W-:Y:S01]  /*7190*/  F2FP.BF16.F32.PACK_AB R103, R27, R22 ;  /* 0x000000161b67723e */ /* 0x000fe200000010ff */
[C---:B------:R-:W-:Y:S01]  /*71a0*/  FFMA R30, R41.reuse, R45, R30 ;  /* 0x0000002d291e7223 */ /* 0x040fe2000000001e */
[----:B------:R-:W-:Y:S01]  /*71b0*/  FFMA R35, R41, R44, R35 ;  /* 0x0000002c29237223 */ /* 0x000fe20000000023 */
[----:B------:R-:W-:Y:S02]  /*71c0*/  F2FP.BF16.F32.PACK_AB R104, R25, R24 ;  /* 0x000000181968723e */ /* 0x000fe400000010ff */
[----:B------:R1:W-:Y:S01]  /*71d0*/  STS.128 [R92+0x20], R100 ;  /* 0x000020645c007388 */ /* 0x0003e20000000c00 */
[----:B------:R-:W-:Y:S02]  /*71e0*/  F2FP.BF16.F32.PACK_AB R105, R31, R26 ;  /* 0x0000001a1f69723e */ /* 0x000fe400000010ff */
[----:B------:R-:W-:Y:S02]  /*71f0*/  F2FP.BF16.F32.PACK_AB R106, R29, R28 ;  /* 0x0000001c1d6a723e */ /* 0x000fe400000010ff */
[----:B------:R-:W-:Y:S05]  /*7200*/  F2FP.BF16.F32.PACK_AB R107, R35, R30 ;  /* 0x0000001e236b723e */ /* 0x000fea00000010ff */
[----:B------:R1:W-:Y:S01]  /*7210*/  STS.128 [R88+0x30], R104 ;  /* 0x0000306858007388 */ /* 0x0003e20000000c00 */
[----:B------:R-:W-:Y:S01]  /*7220*/  @!PT LDS RZ, [RZ] ;  /* 0x00000000fffff984 */ /* 0x000fe20000000800 */
[----:B------:R-:W-:Y:S01]  /*7230*/  @!PT LDS RZ, [RZ] ;  /* 0x00000000fffff984 */ /* 0x000fe20000000800 */
[----:B------:R-:W-:Y:S01]  /*7240*/  @!PT LDS RZ, [RZ] ;  /* 0x00000000fffff984 */ /* 0x000fe20000000800 */
[----:B------:R-:W-:Y:S01]  /*7250*/  @!PT LDS RZ, [RZ] ;  /* 0x00000000fffff984 */ /* 0x000fe20000000800 */
[----:B------:R3:W-:Y:S07]  /*7260*/  MEMBAR.ALL.CTA ;  /* 0x0000000000007992 */ /* 0x0007ee0000008000 */
[----:B---3--:R-:W3:Y:S02]  /*7270*/  FENCE.VIEW.ASYNC.S ;  /* 0x00000000000073c6 */ /* 0x008ee40000000000 */
[----:B---3--:R-:W-:Y:S06]  /*7280*/  BAR.SYNC.DEFER_BLOCKING 0x1, 0x80 ;  /* 0x0042000000007b1d */ /* 0x008fec0000010000 */
[----:B------:R-:W-:Y:S05]  /*7290*/  @P0 BRA `(.L_x_116) ;  /* 0x00000000003c0947 */ /* 0x000fea0003800000 */
[----:B------:R-:W3:Y:S01]  /*72a0*/  LDCU.64 UR6, c[0x0][0x348] ;  /* 0x00006900ff0677ac */ /* 0x000ee20008000a00 */
[----:B------:R-:W-:Y:S01]  /*72b0*/  UIADD3 UR4, UPT, UPT, UR43, 0x200, URZ ;  /* 0x000002002b047890 */ /* 0x000fe2000fffe0ff */
[----:B------:R-:W-:Y:S01]  /*72c0*/  UMOV UR51, UR36 ;  /* 0x0000002400337c82 */ /* 0x000fe20008000000 */
[----:B------:R-:W-:Y:S02]  /*72d0*/  UIADD3 UR9, UPT, UPT, UR49, 0x80, URZ ;  /* 0x0000008031097890 */ /* 0x000fe4000fffe0ff */
[----:B------:R-:W-:Y:S02]  /*72e0*/  UIADD3 UR8, UPT, UPT, UR43, 0x1200, URZ ;  /* 0x000012002b087890 */ /* 0x000fe4000fffe0ff */
[----:B------:R-:W-:Y:S01]  /*72f0*/  MOV R85, UR4 ;  /* 0x0000000400557c02 */ /* 0x000fe20008000f00 */
[----:B------:R-:W-:Y:S01]  /*7300*/  UMOV UR10, UR50 ;  /* 0x00000032000a7c82 */ /* 0x000fe20008000000 */
[----:B------:R-:W-:Y:S02]  /*7310*/  UMOV UR11, UR36 ;  /* 0x00000024000b7c82 */ /* 0x000fe40008000000 */
[----:B------:R-:W-:Y:S01]  /*7320*/  R2UR UR48, R85 ;  /* 0x00000000553072ca */ /* 0x000fe200000e0000 */
[----:B---3--:R-:W-:Y:S04]  /*7330*/  UIADD3 UR4, UP0, UPT, UR6, 0x680, URZ ;  /* 0x0000068006047890 */ /* 0x008fe8000ff1e0ff */
[----:B------:R-:W-:Y:S09]  /*7340*/  UIADD3.X UR5, UPT, UPT, URZ, UR7, URZ, UP0, !UPT ;  /* 0x00000007ff057290 */ /* 0x000ff200087fe4ff */
[----:B------:R3:W-:Y:S01]  /*7350*/  UTMASTG.3D [UR48], [UR4] ;  /* 0x00000030040073b5 */ /* 0x0007e20008010000 */
[----:B------:R3:W-:Y:S01]  /*7360*/  UTMASTG.3D [UR8], [UR4] ;  /* 0x00000008040073b5 */ /* 0x0007e20008010000 */
[----:B------:R0:W-:Y:S01]  /*7370*/  UTMACMDFLUSH ;  /* 0x00000000000079b7 */ /* 0x0001e20000000000 */
[----:B---3--:R-:W-:Y:S04]  /*7380*/  DEPBAR.LE SB0, 0x1 ;  /* 0x000080400000791a */ /* 0x008fe80000000000 */
.L_x_116:
[----:B------:R-:W-:Y:S05]  /*7390*/  BSYNC.RECONVERGENT B0 ;  /* 0x0000000000007941 */ /* 0x000fea0003800200 */
.L_x_115:
[----:B------:R-:W-:Y:S01]  /*73a0*/  BAR.SYNC.DEFER_BLOCKING 0x1, 0x80 ;  /* 0x0042000000007b1d */ /* 0x000fe20000010000 */
[----:B------:R-:W-:Y:S01]  /*73b0*/  ISETP.NE.AND P1, PT, R97, RZ, PT ;  /* 0x000000ff6100720c */ /* 0x000fe20003f25270 */
[----:B------:R-:W-:Y:S01]  /*73c0*/  UISETP.NE.AND UP0, UPT, UR47, URZ, UPT ;  /* 0x000000ff2f00728c */ /* 0x000fe2000bf05270 */
[----:B------:R-:W-:Y:S11]  /*73d0*/  LEA R3, R47, UR43, 0x3 ;  /* 0x0000002b2f037c11 */ /* 0x000ff6000f8e18ff */
[----:B------:R-:W-:Y:S01]  /*73e0*/  @P1 SHF.L.U32 R4, R91, 0x1f, RZ ;  /* 0x0000001f5b041819 */ /* 0x000fe200000006ff */
[----:B------:R-:W-:Y:S06]  /*73f0*/  BRA.U !UP0, `(.L_x_117) ;  /* 0x0000000108247547 */ /* 0x000fec000b800000 */
[----:B------:R-:W3:Y:S01]  /*7400*/  S2R R0, SR_CgaCtaId ;  /* 0x0000000000007919 */ /* 0x000ee20000008800 */
[----:B------:R-:W-:Y:S01]  /*7410*/  IMAD.U32 R2, RZ, RZ, UR46 ;  /* 0x0000002eff027e24 */ /* 0x000fe2000f8e00ff */
[----:B------:R-:W-:Y:S04]  /*7420*/  UIADD3 UR4, UPT, UPT, UR46, 0x1, URZ ;  /* 0x000000012e047890 */ /* 0x000fe8000fffe0ff */
[----:B------:R-:W-:Y:S01]  /*7430*/  @P1 LEA R2, R2, UR43, 0x3 ;  /* 0x0000002b02021c11 */ /* 0x000fe2000f8e18ff */
[----:B------:R-:W-:Y:S04]  /*7440*/  UISETP.NE.AND UP0, UPT, UR4, 0x4, UPT ;  /* 0x000000040400788c */ /* 0x000fe8000bf05270 */
[----:B------:R-:W-:Y:S01]  /*7450*/  @P1 VIADD R5, R2, 0x50 ;  /* 0x0000005002051836 */ /* 0x000fe20000000000 */
[----:B------:R-:W-:Y:S04]  /*7460*/  USEL UR46, UR4, URZ, UP0 ;  /* 0x000000ff042e7287 */ /* 0x000fe80008000000 */
[----:B---3--:R-:W-:Y:S04]  /*7470*/  @P1 PRMT R0, R0, 0x654, R5 ;  /* 0x0000065400001816 */ /* 0x008fe80000000005 */
[----:B------:R3:W-:Y:S04]  /*7480*/  @P1 SYNCS.ARRIVE.TRANS64.RED.A1T0 RZ, [R0+URZ], RZ ;  /* 0x000000ff00ff19a7 */ /* 0x0007e800081004ff */
.L_x_117:
[----:B------:R-:W4:Y:S01]  /*7490*/  @P1 SYNCS.PHASECHK.TRANS64.TRYWAIT P0, [R3+URZ+0x30], R4 ;  /* 0x00003004030015a7 */ /* 0x000f2200080011ff */
[----:B------:R-:W-:Y:S01]  /*74a0*/  BSSY B1, `(.L_x_118) ;  /* 0x0000016000017945 */ /* 0x000fe20003800000 */
[----:B----4-:R-:W-:Y:S03]  /*74b0*/  @P1 SEL R46, RZ, 0x1, !P0 ;  /* 0x00000001ff2e1807 */ /* 0x010fe60004000000 */
[----:B------:R-:W-:Y:S05]  /*74c0*/  @!P1 BRA `(.L_x_119) ;  /* 0x00000000004c9947 */ /* 0x000fea0003800000 */
[----:B------:R-:W-:Y:S01]  /*74d0*/  ISETP.NE.AND P0, PT, R46, RZ, PT ;  /* 0x000000ff2e00720c */ /* 0x000fe20003f05270 */
[----:B------:R-:W-:Y:S01]  /*74e0*/  BSSY B0, `(.L_x_120) ;  /* 0x000000b000007945 */ /* 0x000fe20003800000 */
[----:B------:R-:W-:Y:S11]  /*74f0*/  ISETP.NE.AND P1, PT, R60, RZ, PT ;  /* 0x000000ff3c00720c */ /* 0x000ff60003f25270 */
[----:B------:R-:W-:Y:S02]  /*7500*/  @!UPT UIADD3 URZ, UPT, UPT, URZ, URZ, URZ ;  /* 0x000000fffffff290 */ /* 0x000fe4000fffe0ff */
[C---:B------:R-:W-:Y:S01]  /*7510*/  @P1 IMAD R6, R47.reuse, 0x2000, R94 ;  /* 0x000020002f061824 */ /* 0x040fe200078e025e */
[C---:B------:R-:W-:Y:S01]  /*7520*/  @P1 LEA R4, R47.reuse, R92, 0xd ;  /* 0x0000005c2f041211 */ /* 0x040fe200078e68ff */
[C---:B------:R-:W-:Y:S02]  /*7530*/  @P1 IMAD R5, R47.reuse, 0x2000, R93 ;  /* 0x000020002f051824 */ /* 0x040fe400078e025d */
[----:B------:R-:W-:Y:S01]  /*7540*/  @P1 IMAD R2, R47, 0x2000, R88 ;  /* 0x000020002f021824 */ /* 0x000fe200078e0258 */
[----:B------:R-:W-:Y:S06]  /*7550*/  @P0 BRA `(.L_x_121) ;  /* 0x00000000000c0947 */ /* 0x000fec0003800000 */
[----:B---3--:R-:W-:Y:S04]  /*7560*/  SHF.L.U32 R0, R91, 0x1f, RZ ;  /* 0x0000001f5b007819 */ /* 0x008fe800000006ff */
[----:B------:R-:W3:Y:S02]  /*7570*/  SYNCS.PHASECHK.TRANS64.TRYWAIT P0, [R3+URZ+0x30], R0 ;  /* 0x00003000030075a7 */ /* 0x000ee400080011ff */
[----:B---3--:R-:W-:Y:S05]  /*7580*/  @!P0 BRA `(.L_x_122) ;  /* 0x0000003000ec8947 */ /* 0x008fea0003800000 */
.L_x_121:
[----:B------:R-:W-:Y:S05]  /*7590*/  BSYNC B0 ;  /* 0x0000000000007941 */ /* 0x000fea0003800000 */
.L_x_120:
[----:B------:R-:W-:Y:S02]  /*75a0*/  ISETP.NE.AND P0, PT, R60, RZ, PT ;  /* 0x000000ff3c00720c */ /* 0x000fe40003f05270 */
[----:B------:R-:W-:Y:S11]  /*75b0*/  IADD3 R47, PT, PT, R47, 0x1, RZ ;  /* 0x000000012f2f7810 */ /* 0x000ff60007ffe0ff */
[----:B------:R4:W1:Y:S04]  /*75c0*/  @P0 LDS.128 R48, [R6] ;  /* 0x0000000006300984 */ /* 0x0008680000000c00 */
[----:B------:R4:W1:Y:S04]  /*75d0*/  @P0 LDS.128 R56, [R5+0x10] ;  /* 0x0000100005380984 */ /* 0x0008680000000c00 */
[----:B------:R4:W1:Y:S04]  /*75e0*/  @P0 LDS.128 R64, [R4+0x20] ;  /* 0x0000200004400984 */ /* 0x0008680000000c00 */
[----:B------:R4:W1:Y:S02]  /*75f0*/  @P0 LDS.128 R72, [R2+0x30] ;  /* 0x0000300002480984 */ /* 0x0008640000000c00 */
.L_x_119:
[----:B------:R-:W-:Y:S05]  /*7600*/  BSYNC B1 ;  /* 0x0000000000017941 */ /* 0x000fea0003800000 */
.L_x_118:
[----:B---3--:R-:W-:Y:S05]  /*7610*/  VIADD R0, R39, 0x20 ;  /* 0x0000002027007836 */ /* 0x008fea0000000000 */
[----:B------:R-:W-:Y:S04]  /*7620*/  SHF.R.U32.HI R0, RZ, 0x15, R0 ;  /* 0x00000015ff007819 */ /* 0x000fe80000011600 */
[----:B------:R-:W-:Y:S11]  /*7630*/  LOP3.LUT P0, RZ, R0, 0x3, R81, 0x48, !PT ;  /* 0x0000000300ff7812 */ /* 0x000ff60007804851 */
[----:B------:R-:W-:Y:S02]  /*7640*/  @!UPT UIADD3 URZ, UPT, UPT, URZ, URZ, URZ ;  /* 0x000000fffffff290 */ /* 0x000fe4000fffe0ff */
[----:B------:R-:W-:Y:S05]  /*7650*/  @!P0 BRA `(.L_x_123) ;  /* 0x0000000000408947 */ /* 0x000fea0003800000 */
[----:B------:R-:W3:Y:S01]  /*7660*/  LDCU.64 UR8, c[0x4][0x70] ;  /* 0x01000e00ff0877ac */ /* 0x000ee20008000a00 */
[----:B------:R-:W-:Y:S01]  /*7670*/  MOV R3, 0x0 ;  /* 0x0000000000037802 */ /* 0x000fe20000000f00 */
[----:B------:R-:W-:Y:S02]  /*7680*/  HFMA2 R12, -RZ, RZ, 0, 5.9604644775390625e-08 ;  /* 0x00000001ff0c7431 */ /* 0x000fe400000001ff */
[----:B------:R-:W-:Y:S02]  /*7690*/  IMAD.MOV.U32 R8, RZ, RZ, 0x192 ;  /* 0x00000192ff087424 */ /* 0x000fe400078e00ff */
[----:B------:R-:W-:Y:S01]  /*76a0*/  IMAD.MOV.U32 R13, RZ, RZ, RZ ;  /* 0x000000ffff0d7224 */ /* 0x000fe200078e00ff */
[----:B------:R-:W5:Y:S01]  /*76b0*/  LDCU.64 UR6, c[0x4][0x78] ;  /* 0x01000f00ff0677ac */ /* 0x000f620008000a00 */
[----:B----4-:R-:W4:Y:S01]  /*76c0*/  LDC.64 R2, c[0x4][R3] ;  /* 0x0100000003027b82 */ /* 0x010f220000000a00 */
[----:B------:R-:W2:Y:S01]  /*76d0*/  LDCU.64 UR4, c[0x4][0x10] ;  /* 0x01000200ff0477ac */ /* 0x000ea20008000a00 */
[----:B---3--:R-:W-:Y:S01]  /*76e0*/  MOV R5, UR9 ;  /* 0x0000000900057c02 */ /* 0x008fe20008000f00 */
[----:B------:R-:W-:Y:S01]  /*76f0*/  IMAD.U32 R4, RZ, RZ, UR8 ;  /* 0x00000008ff047e24 */ /* 0x000fe2000f8e00ff */
[----:B-----5:R-:W-:Y:S01]  /*7700*/  MOV R7, UR7 ;  /* 0x0000000700077c02 */ /* 0x020fe20008000f00 */
[----:B------:R-:W-:Y:S01]  /*7710*/  IMAD.U32 R6, RZ, RZ, UR6 ;  /* 0x00000006ff067e24 */ /* 0x000fe2000f8e00ff */
[----:B--2---:R-:W-:Y:S01]  /*7720*/  MOV R11, UR5 ;  /* 0x00000005000b7c02 */ /* 0x004fe20008000f00 */
[----:B------:R-:W-:Y:S02]  /*7730*/  IMAD.U32 R10, RZ, RZ, UR4 ;  /* 0x00000004ff0a7e24 */ /* 0x000fe4000f8e00ff */
[----:B------:R-:W-:Y:S07]  /*7740*/  LEPC R20, `(.L_x_123) ;  /* 0x000000001014794e */ /* 0x000fee0000000000 */
[----:B-1--4-:R-:W-:Y:S05]  /*7750*/  CALL.ABS.NOINC R2 ;  /* 0x0000000002007343 */ /* 0x012fea0003c00000 */
.L_x_123:
[C---:B-1----:R-:W-:Y:S01]  /*7760*/  SHF.L.U32 R40, R48.reuse, 0x10, RZ ;  /* 0x0000001030287819 */ /* 0x042fe200000006ff */
[----:B------:R-:W-:Y:S05]  /*7770*/  WARPSYNC.ALL ;  /* 0x0000000000007948 */ /* 0x000fea0003800000 */
[----:B------:R-:W-:Y:S01]  /*7780*/  R2UR UR4, R39 ;  /* 0x00000000270472ca */ /* 0x000fe200000e0000 */
[----:B------:R-:W1:Y:S01]  /*7790*/  S2R R99, SR_CgaCtaId ;  /* 0x0000000000637919 */ /* 0x000e620000008800 */
[----:B------:R-:W-:Y:S01]  /*77a0*/  LOP3.LUT R43, R48, 0xffff0000, RZ, 0xc0, !PT ;  /* 0xffff0000302b7812 */ /* 0x000fe200078ec0ff */
[----:B------:R-:W-:Y:S01]  /*77b0*/  BSSY.RECONVERGENT B0, `(.L_x_124) ;  /* 0x0000093000007945 */ /* 0x000fe20003800200 */
[----:B------:R-:W-:Y:S02]  /*77c0*/  LOP3.LUT R42, R49, 0xffff0000, RZ, 0xc0, !PT ;  /* 0xffff0000312a7812 */ /* 0x000fe400078ec0ff */
[----:B------:R-:W-:Y:S02]  /*77d0*/  LOP3.LUT R44, R50, 0xffff0000, RZ, 0xc0, !PT ;  /* 0xffff0000322c7812 */ /* 0x000fe400078ec0ff */
[----:B------:R-:W-:Y:S02]  /*77e0*/  SHF.L.U32 R45, R59, 0x10, RZ ;  /* 0x000000103b2d7819 */ /* 0x000fe400000006ff */
[----:B------:R-:W-:Y:S02]  /*77f0*/  ISETP.NE.AND P6, PT, R97, RZ, PT ;  /* 0x000000ff6100720c */ /* 0x000fe40003fc5270 */
[----:B------:R-:W-:Y:S01]  /*7800*/  ISETP.NE.AND P0, PT, R96, RZ, PT ;  /* 0x000000ff6000720c */ /* 0x000fe20003f05270 */
[----:B----4-:R-:W3:Y:S01]  /*7810*/  LDTM.x32 R4, tmem[UR4+0x20] ;  /* 0x00002004000479ee */ /* 0x010ee200082c0000 */
[----:B------:R-:W-:Y:S02]  /*7820*/  MOV R61, UR46 ;  /* 0x0000002e003d7c02 */ /* 0x000fe40008000f00 */
[----:B------:R-:W-:Y:S07]  /*7830*/  LEA R62, R47, UR43, 0x3 ;  /* 0x0000002b2f3e7c11 */ /* 0x000fee000f8e18ff */
[----:B------:R-:W-:Y:S04]  /*7840*/  @P6 LEA R61, R61, UR43, 0x3 ;  /* 0x0000002b3d3d6c11 */ /* 0x000fe8000f8e18ff */
[----:B------:R-:W-:Y:S02]  /*7850*/  @P6 IADD3 R104, PT, PT, R61, 0x50, RZ ;  /* 0x000000503d686810 */ /* 0x000fe40007ffe0ff */
[----:B------:R-:W-:Y:S02]  /*7860*/  @P6 SHF.L.U32 R61, R91, 0x1f, RZ ;  /* 0x0000001f5b3d6819 */ /* 0x000fe400000006ff */
[----:B-1----:R-:W-:Y:S01]  /*7870*/  @P6 PRMT R104, R99, 0x654, R104 ;  /* 0x0000065463686816 */ /* 0x002fe20000000068 */
[C---:B---3--:R-:W-:Y:S01]  /*7880*/  FMUL R0, R38.reuse, R4 ;  /* 0x0000000426007220 */ /* 0x048fe20000400000 */
[C---:B------:R-:W-:Y:S01]  /*7890*/  FMUL R2, R38.reuse, R5 ;  /* 0x0000000526027220 */ /* 0x040fe20000400000 */
[C---:B------:R-:W-:Y:S01]  /*78a0*/  FMUL R3, R38.reuse, R6 ;  /* 0x0000000626037220 */ /* 0x040fe20000400000 */
[C---:B------:R-:W-:Y:S01]  /*78b0*/  FMUL R7, R38.reuse, R7 ;  /* 0x0000000726077220 */ /* 0x040fe20000400000 */
[----:B------:R-:W-:Y:S01]  /*78c0*/  FFMA R0, R41, R40, R0 ;  /* 0x0000002829007223 */ /* 0x000fe20000000000 */
[----:B------:R-:W-:Y:S01]  /*78d0*/  SHF.L.U32 R40, R49, 0x10, RZ ;  /* 0x0000001031287819 */ /* 0x000fe200000006ff */
[----:B------:R-:W-:Y:S01]  /*78e0*/  FFMA R2, R41, R43, R2 ;  /* 0x0000002b29027223 */ /* 0x000fe20000000002 */
[----:B------:R-:W-:Y:S01]  /*78f0*/  SHF.L.U32 R43, R51, 0x10, RZ ;  /* 0x00000010332b7819 */ /* 0x000fe200000006ff */
[C---:B------:R-:W-:Y:S01]  /*7900*/  FMUL R4, R38.reuse, R8 ;  /* 0x0000000826047220 */ /* 0x040fe20000400000 */
[----:B------:R-:W-:Y:S01]  /*7910*/  FMUL R5, R38, R9 ;  /* 0x0000000926057220 */ /* 0x000fe20000400000 */
[C---:B------:R-:W-:Y:S01]  /*7920*/  FFMA R3, R41.reuse, R40, R3 ;  /* 0x0000002829037223 */ /* 0x040fe20000000003 */
[----:B------:R-:W-:Y:S01]  /*7930*/  SHF.L.U32 R40, R50, 0x10, RZ ;  /* 0x0000001032287819 */ /* 0x000fe200000006ff */
[----:B------:R-:W-:Y:S01]  /*7940*/  FFMA R7, R41, R42, R7 ;  /* 0x0000002a29077223 */ /* 0x000fe20000000007 */
[----:B------:R-:W-:Y:S01]  /*7950*/  LOP3.LUT R42, R51, 0xffff0000, RZ, 0xc0, !PT ;  /* 0xffff0000332a7812 */ /* 0x000fe200078ec0ff */
[----:B------:R-:W-:Y:S01]  /*7960*/  FMUL R6, R38, R10 ;  /* 0x0000000a26067220 */ /* 0x000fe20000400000 */
[----:B------:R-:W-:Y:S01]  /*7970*/  F2FP.BF16.F32.PACK_AB R52, R2, R0 ;  /* 0x000000000234723e */ /* 0x000fe200000010ff */
        /* <DEDUP_REMOVED lines=18> */
[C---:B------:R-:W-:Y:S01]  /*7aa0*/  LOP3.LUT R42, R58.reuse, 0xffff0000, RZ, 0xc0, !PT ;  /* 0xffff00003a2a7812 */ /* 0x040fe200078ec0ff */
[----:B------:R-:W-:Y:S01]  /*7ab0*/  FFMA R10, R41, R43, R10 ;  /* 0x0000002b290a7223 */ /* 0x000fe2000000000a */
[----:B------:R-:W-:Y:S01]  /*7ac0*/  SHF.L.U32 R43, R58, 0x10, RZ ;  /* 0x000000103a2b7819 */ /* 0x000fe200000006ff */
[C---:B------:R-:W-:Y:S01]  /*7ad0*/  FMUL R15, R38.reuse, R15 ;  /* 0x0000000f260f7220 */ /* 0x040fe20000400000 */
[----:B------:R-:W-:Y:S01]  /*7ae0*/  F2FP.BF16.F32.PACK_AB R68, R9, R8 ;  /* 0x000000080944723e */ /* 0x000fe200000010ff */
[C---:B------:R-:W-:Y:S01]  /*7af0*/  FMUL R12, R38.reuse, R16 ;  /* 0x00000010260c7220 */ /* 0x040fe20000400000 */
[----:B------:R-:W-:Y:S01]  /*7b00*/  FMUL R13, R38, R17 ;  /* 0x00000011260d7220 */ /* 0x000fe20000400000 */
[----:B------:R-:W-:Y:S01]  /*7b10*/  FFMA R15, R41, R40, R15 ;  /* 0x00000028290f7223 */ /* 0x000fe2000000000f */
[----:B------:R-:W-:Y:S01]  /*7b20*/  LOP3.LUT R40, R59, 0xffff0000, RZ, 0xc0, !PT ;  /* 0xffff00003b287812 */ /* 0x000fe200078ec0ff */
[----:B------:R-:W-:Y:S01]  /*7b30*/  FFMA R12, R41, R43, R12 ;  /* 0x0000002b290c7223 */ /* 0x000fe2000000000c */
[----:B------:R-:W-:Y:S01]  /*7b40*/  SHF.L.U32 R43, R64, 0x10, RZ ;  /* 0x00000010402b7819 */ /* 0x000fe200000006ff */
[----:B------:R-:W-:Y:S01]  /*7b50*/  FMUL R14, R38, R18 ;  /* 0x00000012260e7220 */ /* 0x000fe20000400000 */
[----:B------:R-:W-:Y:S01]  /*7b60*/  F2FP.BF16.F32.PACK_AB R69, R15, R10 ;  /* 0x0000000a0f45723e */ /* 0x000fe200000010ff */
[----:B------:R1:W-:Y:S01]  /*7b70*/  STS.128 [R94+0x2000], R52 ;  /* 0x002000345e007388 */ /* 0x0003e20000000c00 */
[----:B------:R-:W-:Y:S01]  /*7b80*/  FFMA R13, R41, R42, R13 ;  /* 0x0000002a290d7223 */ /* 0x000fe2000000000d */
[----:B------:R-:W-:Y:S01]  /*7b90*/  LOP3.LUT R42, R64, 0xffff0000, RZ, 0xc0, !PT ;  /* 0xffff0000402a7812 */ /* 0x000fe200078ec0ff */
[C---:B------:R-:W-:Y:S01]  /*7ba0*/  FMUL R19, R38.reuse, R19 ;  /* 0x0000001326137220 */ /* 0x040fe20000400000 */
[C---:B------:R-:W-:Y:S01]  /*7bb0*/  FMUL R16, R38.reuse, R20 ;  /* 0x0000001426107220 */ /* 0x040fe20000400000 */
[C---:B------:R-:W-:Y:S01]  /*7bc0*/  FMUL R17, R38.reuse, R21 ;  /* 0x0000001526117220 */ /* 0x040fe20000400000 */
[----:B------:R-:W-:Y:S01]  /*7bd0*/  F2FP.BF16.F32.PACK_AB R70, R13, R12 ;  /* 0x0000000c0d46723e */ /* 0x000fe200000010ff */
[----:B------:R-:W-:Y:S01]  /*7be0*/  FFMA R14, R41, R45, R14 ;  /* 0x0000002d290e7223 */ /* 0x000fe2000000000e */
[----:B------:R-:W-:Y:S01]  /*7bf0*/  SHF.L.U32 R45, R65, 0x10, RZ ;  /* 0x00000010412d7819 */ /* 0x000fe200000006ff */
[----:B------:R-:W-:Y:S01]  /*7c00*/  FFMA R19, R41, R40, R19 ;  /* 0x0000002829137223 */ /* 0x000fe20000000013 */
[----:B------:R-:W-:Y:S01]  /*7c10*/  LOP3.LUT R40, R65, 0xffff0000, RZ, 0xc0, !PT ;  /* 0xffff000041287812 */ /* 0x000fe200078ec0ff */
[----:B------:R-:W-:Y:S01]  /*7c20*/  FFMA R16, R41, R43, R16 ;  /* 0x0000002b29107223 */ /* 0x000fe20000000010 */
[----:B------:R-:W-:Y:S01]  /*7c30*/  SHF.L.U32 R43, R67, 0x10, RZ ;  /* 0x00000010432b7819 */ /* 0x000fe200000006ff */
[C---:B------:R-:W-:Y:S01]  /*7c40*/  FMUL R18, R38.reuse, R22 ;  /* 0x0000001626127220 */ /* 0x040fe20000400000 */
[----:B------:R-:W-:Y:S01]  /*7c50*/  F2FP.BF16.F32.PACK_AB R71, R19, R14 ;  /* 0x0000000e1347723e */ /* 0x000fe200000010ff */
[C---:B------:R-:W-:Y:S01]  /*7c60*/  FFMA R17, R41.reuse, R42, R17 ;  /* 0x0000002a29117223 */ /* 0x040fe20000000011 */
[----:B------:R-:W-:Y:S01]  /*7c70*/  FMUL R23, R38, R23 ;  /* 0x0000001726177220 */ /* 0x000fe20000400000 */
[----:B------:R-:W-:Y:S01]  /*7c80*/  SHF.L.U32 R42, R66, 0x10, RZ ;  /* 0x00000010422a7819 */ /* 0x000fe200000006ff */
[----:B------:R-:W-:Y:S01]  /*7c90*/  FMUL R20, R38, R24 ;  /* 0x0000001826147220 */ /* 0x000fe20000400000 */
[----:B------:R3:W-:Y:S01]  /*7ca0*/  STS.128 [R93+0x2010], R68 ;  /* 0x002010445d007388 */ /* 0x0007e20000000c00 */
[----:B------:R-:W-:Y:S01]  /*7cb0*/  FFMA R18, R41, R45, R18 ;  /* 0x0000002d29127223 */ /* 0x000fe20000000012 */
[----:B------:R-:W-:Y:S01]  /*7cc0*/  SHF.L.U32 R45, R75, 0x10, RZ ;  /* 0x000000104b2d7819 */ /* 0x000fe200000006ff */
[C---:B------:R-:W-:Y:S01]  /*7cd0*/  FFMA R23, R41.reuse, R40, R23 ;  /* 0x0000002829177223 */ /* 0x040fe20000000017 */
[----:B------:R-:W-:Y:S01]  /*7ce0*/  LOP3.LUT R40, R66, 0xffff0000, RZ, 0xc0, !PT ;  /* 0xffff000042287812 */ /* 0x000fe200078ec0ff */
[----:B------:R-:W-:Y:S01]  /*7cf0*/  FFMA R20, R41, R42, R20 ;  /* 0x0000002a29147223 */ /* 0x000fe20000000014 */
[----:B------:R-:W-:Y:S01]  /*7d00*/  LOP3.LUT R42, R67, 0xffff0000, RZ, 0xc0, !PT ;  /* 0xffff0000432a7812 */ /* 0x000fe200078ec0ff */
[C---:B------:R-:W-:Y:S01]  /*7d10*/  FMUL R21, R38.reuse, R25 ;  /* 0x0000001926157220 */ /* 0x040fe20000400000 */
[C---:B------:R-:W-:Y:S01]  /*7d20*/  FMUL R22, R38.reuse, R26 ;  /* 0x0000001a26167220 */ /* 0x040fe20000400000 */
[C---:B------:R-:W-:Y:S01]  /*7d30*/  FMUL R27, R38.reuse, R27 ;  /* 0x0000001b261b7220 */ /* 0x040fe20000400000 */
[----:B------:R-:W-:Y:S01]  /*7d40*/  FMUL R24, R38, R28 ;  /* 0x0000001c26187220 */ /* 0x000fe20000400000 */
        /* <DEDUP_REMOVED lines=8> */
[----:B------:R-:W-:Y:S01]  /*7dd0*/  FFMA R24, R41, R40, R24 ;  /* 0x0000002829187223 */ /* 0x000fe20000000018 */
[----:B------:R-:W-:Y:S01]  /*7de0*/  LOP3.LUT R40, R73, 0xffff0000, RZ, 0xc0, !PT ;  /* 0xffff000049287812 */ /* 0x000fe200078ec0ff */
[C---:B------:R-:W-:Y:S01]  /*7df0*/  FFMA R25, R41.reuse, R42, R25 ;  /* 0x0000002a29197223 */ /* 0x040fe20000000019 */
[----:B------:R-:W-:Y:S01]  /*7e00*/  FMUL R31, R38, R31 ;  /* 0x0000001f261f7220 */ /* 0x000fe20000400000 */
[C---:B------:R-:W-:Y:S01]  /*7e10*/  FFMA R26, R41.reuse, R43, R26 ;  /* 0x0000002b291a7223 */ /* 0x040fe2000000001a */
[----:B------:R-:W-:Y:S01]  /*7e20*/  SHF.L.U32 R43, R74, 0x10, RZ ;  /* 0x000000104a2b7819 */ /* 0x000fe200000006ff */
[----:B------:R-:W-:Y:S01]  /*7e30*/  FMUL R28, R38, R32 ;  /* 0x00000020261c7220 */ /* 0x000fe20000400000 */
[----:B------:R-:W-:Y:S01]  /*7e40*/  LOP3.LUT R42, R74, 0xffff0000, RZ, 0xc0, !PT ;  /* 0xffff00004a2a7812 */ /* 0x000fe200078ec0ff */
[C---:B------:R-:W-:Y:S01]  /*7e50*/  FMUL R29, R38.reuse, R33 ;  /* 0x00000021261d7220 */ /* 0x040fe20000400000 */
[C---:B------:R-:W-:Y:S01]  /*7e60*/  FMUL R30, R38.reuse, R34 ;  /* 0x00000022261e7220 */ /* 0x040fe20000400000 */
[----:B------:R-:W-:Y:S01]  /*7e70*/  FFMA R31, R41, R40, R31 ;  /* 0x00000028291f7223 */ /* 0x000fe2000000001f */
[----:B------:R-:W-:Y:S01]  /*7e80*/  FMUL R35, R38, R35 ;  /* 0x0000002326237220 */ /* 0x000fe20000400000 */
[----:B-1----:R-:W-:Y:S01]  /*7e90*/  F2FP.BF16.F32.PACK_AB R52, R17, R16 ;  /* 0x000000101134723e */ /* 0x002fe200000010ff */
[----:B------:R-:W-:Y:S01]  /*7ea0*/  FFMA R28, R41, R43, R28 ;  /* 0x0000002b291c7223 */ /* 0x000fe2000000001c */
[----:B------:R-:W-:Y:S01]  /*7eb0*/  F2FP.BF16.F32.PACK_AB R53, R23, R18 ;  /* 0x000000121735723e */ /* 0x000fe200000010ff */
[----:B------:R-:W-:Y:S01]  /*7ec0*/  FFMA R29, R41, R42, R29 ;  /* 0x0000002a291d7223 */ /* 0x000fe2000000001d */
[----:B------:R-:W-:Y:S01]  /*7ed0*/  F2FP.BF16.F32.PACK_AB R54, R21, R20 ;  /* 0x000000141536723e */ /* 0x000fe200000010ff */
[----:B------:R-:W-:Y:S01]  /*7ee0*/  FFMA R30, R41, R45, R30 ;  /* 0x0000002d291e7223 */ /* 0x000fe2000000001e */
[----:B------:R-:W-:Y:S01]  /*7ef0*/  F2FP.BF16.F32.PACK_AB R55, R27, R22 ;  /* 0x000000161b37723e */ /* 0x000fe200000010ff */
[----:B------:R-:W-:Y:S01]  /*7f00*/  FFMA R35, R41, R44, R35 ;  /* 0x0000002c29237223 */ /* 0x000fe20000000023 */
[----:B------:R-:W-:Y:S02]  /*7f10*/  F2FP.BF16.F32.PACK_AB R100, R25, R24 ;  /* 0x000000181964723e */ /* 0x000fe400000010ff */
[----:B------:R-:W-:Y:S01]  /*7f20*/  F2FP.BF16.F32.PACK_AB R101, R31, R26 ;  /* 0x0000001a1f65723e */ /* 0x000fe200000010ff */
[----:B------:R3:W-:Y:S01]  /*7f30*/  STS.128 [R92+0x2020], R52 ;  /* 0x002020345c007388 */ /* 0x0007e20000000c00 */
        /* <DEDUP_REMOVED lines=8> */
[----:B-1----:R-:W1:Y:S02]  /*7fc0*/  FENCE.VIEW.ASYNC.S ;  /* 0x00000000000073c6 */ /* 0x002e640000000000 */
[----:B-1----:R-:W-:Y:S06]  /*7fd0*/  BAR.SYNC.DEFER_BLOCKING 0x1, 0x80 ;  /* 0x0042000000007b1d */ /* 0x002fec0000010000 */
[----:B------:R-:W-:Y:S05]  /*7fe0*/  @P0 BRA `(.L_x_125) ;  /* 0x00000000003c0947 */ /* 0x000fea0003800000 */
[----:B------:R-:W1:Y:S01]  /*7ff0*/  LDCU.64 UR6, c[0x0][0x348] ;  /* 0x00006900ff0677ac */ /* 0x000e620008000a00 */
[----:B------:R-:W-:Y:S02]  /*8000*/  UIADD3 UR13, UPT, UPT, UR49, 0x20, URZ ;  /* 0x00000020310d7890 */ /* 0x000fe4000fffe0ff */
[----:B------:R-:W-:Y:S01]  /*8010*/  UIADD3 UR12, UPT, UPT, UR43, 0x2200, URZ ;  /* 0x000022002b0c7890 */ /* 0x000fe2000fffe0ff */
[----:B------:R-:W-:Y:S01]  /*8020*/  UMOV UR14, UR50 ;  /* 0x00000032000e7c82 */ /* 0x000fe20008000000 */
[----:B------:R-:W-:Y:S01]  /*8030*/  UMOV UR15, UR36 ;  /* 0x00000024000f7c82 */ /* 0x000fe20008000000 */
[----:B------:R-:W-:Y:S02]  /*8040*/  UIADD3 UR9, UPT, UPT, UR49, 0xa0, URZ ;  /* 0x000000a031097890 */ /* 0x000fe4000fffe0ff */
[----:B------:R-:W-:Y:S01]  /*8050*/  UIADD3 UR8, UPT, UPT, UR43, 0x3200, URZ ;  /* 0x000032002b087890 */ /* 0x000fe2000fffe0ff */
[----:B------:R-:W-:Y:S01]  /*8060*/  UMOV UR10, UR50 ;  /* 0x00000032000a7c82 */ /* 0x000fe20008000000 */
[----:B------:R-:W-:Y:S01]  /*8070*/  UMOV UR11, UR36 ;  /* 0x00000024000b7c82 */ /* 0x000fe20008000000 */
[----:B-1----:R-:W-:Y:S04]  /*8080*/  UIADD3 UR4, UP0, UPT, UR6, 0x680, URZ ;  /* 0x0000068006047890 */ /* 0x002fe8000ff1e0ff */
[----:B------:R-:W-:Y:S09]  /*8090*/  UIADD3.X UR5, UPT, UPT, URZ, UR7, URZ, UP0, !UPT ;  /* 0x00000007ff057290 */ /* 0x000ff200087fe4ff */
[----:B------:R1:W-:Y:S01]  /*80a0*/  UTMASTG.3D [UR12], [UR4] ;  /* 0x0000000c040073b5 */ /* 0x0003e20008010000 */
[----:B------:R1:W-:Y:S01]  /*80b0*/  UTMASTG.3D [UR8], [UR4] ;  /* 0x00000008040073b5 */ /* 0x0003e20008010000 */
[----:B------:R0:W-:Y:S01]  /*80c0*/  UTMACMDFLUSH ;  /* 0x00000000000079b7 */ /* 0x0001e20000000000 */
[----:B-1----:R-:W-:Y:S04]  /*80d0*/  DEPBAR.LE SB0, 0x1 ;  /* 0x000080400000791a */ /* 0x002fe80000000000 */
.L_x_125:
[----:B------:R-:W-:Y:S05]  /*80e0*/  BSYNC.RECONVERGENT B0 ;  /* 0x0000000000007941 */ /* 0x000fea0003800200 */
.L_x_124:
[----:B------:R-:W-:Y:S01]  /*80f0*/  BAR.SYNC.DEFER_BLOCKING 0x1, 0x80 ;  /* 0x0042000000007b1d */ /* 0x000fe20000010000 */
[----:B------:R-:W-:Y:S04]  /*8100*/  UIADD3 UR4, UPT, UPT, UR46, 0x1, URZ ;  /* 0x000000012e047890 */ /* 0x000fe8000fffe0ff */
[----:B------:R-:W-:Y:S04]  /*8110*/  UISETP.NE.AND UP0, UPT, UR4, 0x4, UPT ;  /* 0x000000040400788c */ /* 0x000fe8000bf05270 */
[----:B------:R-:W-:Y:S01]  /*8120*/  USEL UR44, UR4, URZ, UP0 ;  /* 0x000000ff042c7287 */ /* 0x000fe20008000000 */
[----:B------:R1:W-:Y:S01]  /*8130*/  @P6 SYNCS.ARRIVE.TRANS64.RED.A1T0 RZ, [R104+URZ], RZ ;  /* 0x000000ff68ff69a7 */ /* 0x0003e200081004ff */
[----:B------:R-:W-:Y:S01]  /*8140*/  BSSY B1, `(.L_x_126) ;  /* 0x0000017000017945 */ /* 0x000fe20003800000 */
[----:B------:R-:W4:Y:S02]  /*8150*/  @P6 SYNCS.PHASECHK.TRANS64.TRYWAIT P0, [R62+URZ+0x30], R61 ;  /* 0x0000303d3e0065a7 */ /* 0x000f2400080011ff */
[----:B----4-:R-:W-:Y:S01]  /*8160*/  @P6 SEL R46, RZ, 0x1, !P0 ;  /* 0x00000001ff2e6807 */ /* 0x010fe20004000000 */
[----:B-1----:R-:W-:Y:S06]  /*8170*/  @!P6 BRA `(.L_x_127) ;  /* 0x00000000004ce947 */ /* 0x002fec0003800000 */
        /* <DEDUP_REMOVED lines=9> */
[----:B------:R-:W-:Y:S04]  /*8210*/  SHF.L.U32 R5, R91, 0x1f, RZ ;  /* 0x0000001f5b057819 */ /* 0x000fe800000006ff */
[----:B------:R-:W1:Y:S02]  /*8220*/  SYNCS.PHASECHK.TRANS64.TRYWAIT P0, [R62+URZ+0x30], R5 ;  /* 0x000030053e0075a7 */ /* 0x000e6400080011ff */
[----:B-1----:R-:W-:Y:S05]  /*8230*/  @!P0 BRA `(.L_x_130) ;  /* 0x0000002400d48947 */ /* 0x002fea0003800000 */
.L_x_129:
[----:B------:R-:W-:Y:S05]  /*8240*/  BSYNC B0 ;  /* 0x0000000000007941 */ /* 0x000fea0003800000 */
.L_x_128:
[----:B------:R-:W-:Y:S02]  /*8250*/  ISETP.NE.AND P0, PT, R60, RZ, PT ;  /* 0x000000ff3c00720c */ /* 0x000fe40003f05270 */
[----:B------:R-:W-:Y:S11]  /*8260*/  IADD3 R47, PT, PT, R47, 0x1, RZ ;  /* 0x000000012f2f7810 */ /* 0x000ff60007ffe0ff */
[----:B------:R4:W1:Y:S04]  /*8270*/  @P0 LDS.128 R48, [R4] ;  /* 0x0000000004300984 */ /* 0x0008680000000c00 */
[----:B------:R4:W1:Y:S04]  /*8280*/  @P0 LDS.128 R56, [R3+0x10] ;  /* 0x0000100003380984 */ /* 0x0008680000000c00 */
[----:B------:R4:W1:Y:S04]  /*8290*/  @P0 LDS.128 R64, [R2+0x20] ;  /* 0x0000200002400984 */ /* 0x0008680000000c00 */
[----:B------:R4:W1:Y:S02]  /*82a0*/  @P0 LDS.128 R72, [R0+0x30] ;  /* 0x0000300000480984 */ /* 0x0008640000000c00 */
.L_x_127:
[----:B------:R-:W-:Y:S05]  /*82b0*/  BSYNC B1 ;  /* 0x0000000000017941 */ /* 0x000fea0003800000 */
.L_x_126:
[----:B----4-:R-:W-:Y:S05]  /*82c0*/  VIADD R0, R39, 0x40 ;  /* 0x0000004027007836 */ /* 0x010fea0000000000 */
[----:B------:R-:W-:Y:S04]  /*82d0*/  SHF.R.U32.HI R0, RZ, 0x15, R0 ;  /* 0x00000015ff007819 */ /* 0x000fe80000011600 */
[----:B------:R-:W-:Y:S11]  /*82e0*/  LOP3.LUT P0, RZ, R0, 0x3, R81, 0x48, !PT ;  /* 0x0000000300ff7812 */ /* 0x000ff60007804851 */
[----:B------:R-:W-:Y:S02]  /*82f0*/  @!UPT UIADD3 URZ, UPT, UPT, URZ, URZ, URZ ;  /* 0x000000fffffff290 */ /* 0x000fe4000fffe0ff */
[----:B------:R-:W-:Y:S05]  /*8300*/  @!P0 BRA `(.L_x_131) ;  /* 0x0000000000408947 */ /* 0x000fea0003800000 */
[----:B------:R-:W1:Y:S01]  /*8310*/  LDCU.64 UR8, c[0x4][0x70] ;  /* 0x01000e00ff0877ac */ /* 0x000e620008000a00 */
[----:B------:R-:W-:Y:S01]  /*8320*/  MOV R3, 0x0 ;  /* 0x0000000000037802 */ /* 0x000fe20000000f00 */
[----:B------:R-:W-:Y:S02]  /*8330*/  HFMA2 R12, -RZ, RZ, 0, 5.9604644775390625e-08 ;  /* 0x00000001ff0c7431 */ /* 0x000fe400000001ff */
[----:B------:R-:W-:Y:S02]  /*8340*/  IMAD.MOV.U32 R8, RZ, RZ, 0x192 ;  /* 0x00000192ff087424 */ /* 0x000fe400078e00ff */
[----:B------:R-:W-:Y:S01]  /*8350*/  IMAD.MOV.U32 R13, RZ, RZ, RZ ;  /* 0x000000ffff0d7224 */ /* 0x000fe200078e00ff */
[----:B------:R-:W4:Y:S01]  /*8360*/  LDCU.64 UR6, c[0x4][0x78] ;  /* 0x01000f00ff0677ac */ /* 0x000f220008000a00 */
[----:B------:R-:W2:Y:S01]  /*8370*/  LDC.64 R2, c[0x4][R3] ;  /* 0x0100000003027b82 */ /* 0x000ea20000000a00 */
[----:B------:R-:W5:Y:S01]  /*8380*/  LDCU.64 UR4, c[0x4][0x10] ;  /* 0x01000200ff0477ac */ /* 0x000f620008000a00 */
[----:B-1----:R-:W-:Y:S01]  /*8390*/  MOV R5, UR9 ;  /* 0x0000000900057c02 */ /* 0x002fe20008000f00 */
[----:B------:R-:W-:Y:S01]  /*83a0*/  IMAD.U32 R4, RZ, RZ, UR8 ;  /* 0x00000008ff047e24 */ /* 0x000fe2000f8e00ff */
[----:B----4-:R-:W-:Y:S01]  /*83b0*/  MOV R7, UR7 ;  /* 0x0000000700077c02 */ /* 0x010fe20008000f00 */
[----:B------:R-:W-:Y:S01]  /*83c0*/  IMAD.U32 R6, RZ, RZ, UR6 ;  /* 0x00000006ff067e24 */ /* 0x000fe2000f8e00ff */
[----:B-----5:R-:W-:Y:S01]  /*83d0*/  MOV R11, UR5 ;  /* 0x00000005000b7c02 */ /* 0x020fe20008000f00 */
[----:B------:R-:W-:Y:S02]  /*83e0*/  IMAD.U32 R10, RZ, RZ, UR4 ;  /* 0x00000004ff0a7e24 */ /* 0x000fe4000f8e00ff */
[----:B------:R-:W-:Y:S07]  /*83f0*/  LEPC R20, `(.L_x_131) ;  /* 0x000000001014794e */ /* 0x000fee0000000000 */
[----:B--23--:R-:W-:Y:S05]  /*8400*/  CALL.ABS.NOINC R2 ;  /* 0x0000000002007343 */ /* 0x00cfea0003c00000 */
.L_x_131:
[C---:B-1----:R-:W-:Y:S01]  /*8410*/  SHF.L.U32 R40, R48.reuse, 0x10, RZ ;  /* 0x0000001030287819 */ /* 0x042fe200000006ff */
[----:B------:R-:W-:Y:S05]  /*8420*/  WARPSYNC.ALL ;  /* 0x0000000000007948 */ /* 0x000fea0003800000 */
[----:B------:R-:W-:Y:S01]  /*8430*/  R2UR UR4, R39 ;  /* 0x00000000270472ca */ /* 0x000fe200000e0000 */
[----:B------:R-:W-:Y:S01]  /*8440*/  BSSY.RECONVERGENT B0, `(.L_x_132) ;  /* 0x0000094000007945 */ /* 0x000fe20003800200 */
[----:B------:R-:W-:Y:S02]  /*8450*/  LOP3.LUT R43, R48, 0xffff0000, RZ, 0xc0, !PT ;  /* 0xffff0000302b7812 */ /* 0x000fe400078ec0ff */
[----:B------:R-:W-:Y:S02]  /*8460*/  SHF.L.U32 R42, R49, 0x10, RZ ;  /* 0x00000010312a7819 */ /* 0x000fe400000006ff */
[C---:B------:R-:W-:Y:S02]  /*8470*/  SHF.L.U32 R45, R51.reuse, 0x10, RZ ;  /* 0x00000010332d7819 */ /* 0x040fe400000006ff */
[----:B------:R-:W-:Y:S02]  /*8480*/  LOP3.LUT R44, R51, 0xffff0000, RZ, 0xc0, !PT ;  /* 0xffff0000332c7812 */ /* 0x000fe400078ec0ff */
[----:B------:R-:W-:Y:S02]  /*8490*/  ISETP.NE.AND P6, PT, R97, RZ, PT ;  /* 0x000000ff6100720c */ /* 0x000fe40003fc5270 */
[----:B------:R-:W-:Y:S01]  /*84a0*/  ISETP.NE.AND P0, PT, R96, RZ, PT ;  /* 0x000000ff6000720c */ /* 0x000fe20003f05270 */
[----:B------:R-:W1:Y:S01]  /*84b0*/  LDTM.x32 R4, tmem[UR4+0x40] ;  /* 0x00004004000479ee */ /* 0x000e6200082c0000 */
[----:B------:R-:W-:Y:S09]  /*84c0*/  MOV R61, UR44 ;  /* 0x0000002c003d7c02 */ /* 0x000ff20008000f00 */
[----:B------:R-:W-:Y:S02]  /*84d0*/  @P6 LEA R61, R61, UR43, 0x3 ;  /* 0x0000002b3d3d6c11 */ /* 0x000fe4000f8e18ff */
[----:B------:R-:W-:Y:S02]  /*84e0*/  @P6 SHF.L.U32 R104, R91, 0x1f, RZ ;  /* 0x0000001f5b686819 */ /* 0x000fe400000006ff */
[----:B------:R-:W-:Y:S02]  /*84f0*/  @P6 IADD3 R62, PT, PT, R61, 0x50, RZ ;  /* 0x000000503d3e6810 */ /* 0x000fe40007ffe0ff */
[----:B------:R-:W-:Y:S02]  /*8500*/  LEA R61, R47, UR43, 0x3 ;  /* 0x0000002b2f3d7c11 */ /* 0x000fe4000f8e18ff */
[----:B------:R-:W-:Y:S01]  /*8510*/  @P6 PRMT R62, R99, 0x654, R62 ;  /* 0x00000654633e6816 */ /* 0x000fe2000000003e */
[C---:B-1----:R-:W-:Y:S01]  /*8520*/  FMUL R0, R38.reuse, R4 ;  /* 0x0000000426007220 */ /* 0x042fe20000400000 */
[C---:B------:R-:W-:Y:S01]  /*8530*/  FMUL R2, R38.reuse, R5 ;  /* 0x0000000526027220 */ /* 0x040fe20000400000 */
[C---:B------:R-:W-:Y:S01]  /*8540*/  FMUL R3, R38.reuse, R6 ;  /* 0x0000000626037220 */ /* 0x040fe20000400000 */
        /* <DEDUP_REMOVED lines=8> */
[----:B---3--:R-:W-:Y:S01]  /*85d0*/  F2FP.BF16.F32.PACK_AB R68, R2, R0 ;  /* 0x000000000244723e */ /* 0x008fe200000010ff */
[----:B------:R-:W-:Y:S01]  /*85e0*/  FMUL R5, R38, R9 ;  /* 0x0000000926057220 */ /* 0x000fe20000400000 */
[C---:B------:R-:W-:Y:S01]  /*85f0*/  FFMA R7, R41.reuse, R40, R7 ;  /* 0x0000002829077223 */ /* 0x040fe20000000007 */
[----:B------:R-:W-:Y:S01]  /*8600*/  SHF.L.U32 R40, R56, 0x10, RZ ;  /* 0x0000001038287819 */ /* 0x000fe200000006ff */
[C---:B------:R-:W-:Y:S01]  /*8610*/  FMUL R6, R38.reuse, R10 ;  /* 0x0000000a26067220 */ /* 0x040fe20000400000 */
[C---:B------:R-:W-:Y:S01]  /*8620*/  FMUL R11, R38.reuse, R11 ;  /* 0x0000000b260b7220 */ /* 0x040fe20000400000 */
[----:B------:R-:W-:Y:S01]  /*8630*/  FFMA R4, R41, R43, R4 ;  /* 0x0000002b29047223 */ /* 0x000fe20000000004 */
[----:B------:R-:W-:Y:S01]  /*8640*/  SHF.L.U32 R43, R57, 0x10, RZ ;  /* 0x00000010392b7819 */ /* 0x000fe200000006ff */
[----:B------:R-:W-:Y:S01]  /*8650*/  FMUL R8, R38, R12 ;  /* 0x0000000c26087220 */ /* 0x000fe20000400000 */
[----:B------:R-:W-:Y:S01]  /*8660*/  F2FP.BF16.F32.PACK_AB R69, R7, R3 ;  /* 0x000000030745723e */ /* 0x000fe200000010ff */
[C---:B------:R-:W-:Y:S01]  /*8670*/  FFMA R5, R41.reuse, R42, R5 ;  /* 0x0000002a29057223 */ /* 0x040fe20000000005 */
[----:B------:R-:W-:Y:S01]  /*8680*/  LOP3.LUT R42, R56, 0xffff0000, RZ, 0xc0, !PT ;  /* 0xffff0000382a7812 */ /* 0x000fe200078ec0ff */
[----:B------:R-:W-:Y:S01]  /*8690*/  FFMA R6, R41, R45, R6 ;  /* 0x0000002d29067223 */ /* 0x000fe20000000006 */
[----:B------:R-:W-:Y:S01]  /*86a0*/  SHF.L.U32 R45, R65, 0x10, RZ ;  /* 0x00000010412d7819 */ /* 0x000fe200000006ff */
[----:B------:R-:W-:Y:S01]  /*86b0*/  FFMA R11, R41, R44, R11 ;  /* 0x0000002c290b7223 */ /* 0x000fe2000000000b */
[----:B------:R-:W-:Y:S01]  /*86c0*/  F2FP.BF16.F32.PACK_AB R70, R5, R4 ;  /* 0x000000040546723e */ /* 0x000fe200000010ff */
[----:B------:R-:W-:Y:S01]  /*86d0*/  FFMA R8, R41, R40, R8 ;  /* 0x0000002829087223 */ /* 0x000fe20000000008 */
[----:B------:R-:W-:Y:S01]  /*86e0*/  LOP3.LUT R40, R57, 0xffff0000, RZ, 0xc0, !PT ;  /* 0xffff000039287812 */ /* 0x000fe200078ec0ff */
[C---:B------:R-:W-:Y:S01]  /*86f0*/  FMUL R9, R38.reuse, R13 ;  /* 0x0000000d26097220 */ /* 0x040fe20000400000 */
[----:B------:R-:W-:Y:S01]  /*8700*/  F2FP.BF16.F32.PACK_AB R71, R11, R6 ;  /* 0x000000060b47723e */ /* 0x000fe200000010ff */
[C---:B------:R-:W-:Y:S01]  /*8710*/  FMUL R10, R38.reuse, R14 ;  /* 0x0000000e260a7220 */ /* 0x040fe20000400000 */
[----:B------:R-:W-:Y:S01]  /*8720*/  LOP3.LUT R44, R75, 0xffff0000, RZ, 0xc0, !PT ;  /* 0xffff00004b2c7812 */ /* 0x000fe200078ec0ff */
[----:B------:R-:W-:Y:S01]  /*8730*/  FMUL R15, R38, R15 ;  /* 0x0000000f260f7220 */ /* 0x000fe20000400000 */
        /* <DEDUP_REMOVED lines=8> */
[----:B------:R-:W-:Y:S01]  /*87c0*/  FMUL R13, R38, R17 ;  /* 0x00000011260d7220 */ /* 0x000fe20000400000 */
[----:B------:R-:W-:Y:S01]  /*87d0*/  F2FP.BF16.F32.PACK_AB R53, R15, R10 ;  /* 0x0000000a0f35723e */ /* 0x000fe200000010ff */
[C---:B------:R-:W-:Y:S01]  /*87e0*/  FFMA R12, R41.reuse, R42, R12 ;  /* 0x0000002a290c7223 */ /* 0x040fe2000000000c */
[----:B------:R-:W-:Y:S01]  /*87f0*/  LOP3.LUT R42, R64, 0xffff0000, RZ, 0xc0, !PT ;  /* 0xffff0000402a7812 */ /* 0x000fe200078ec0ff */
[C---:B------:R-:W-:Y:S01]  /*8800*/  FMUL R14, R38.reuse, R18 ;  /* 0x00000012260e7220 */ /* 0x040fe20000400000 */
[----:B------:R-:W-:Y:S01]  /*8810*/  FFMA R13, R41, R40, R13 ;  /* 0x00000028290d7223 */ /* 0x000fe2000000000d */
[----:B------:R-:W-:Y:S01]  /*8820*/  LOP3.LUT R40, R59, 0xffff0000, RZ, 0xc0, !PT ;  /* 0xffff00003b287812 */ /* 0x000fe200078ec0ff */
[----:B------:R1:W-:Y:S01]  /*8830*/  STS.128 [R94+0x4000], R68 ;  /* 0x004000445e007388 */ /* 0x0003e20000000c00 */
[----:B------:R-:W-:Y:S01]  /*8840*/  FMUL R19, R38, R19 ;  /* 0x0000001326137220 */ /* 0x000fe20000400000 */
[----:B------:R-:W-:Y:S01]  /*8850*/  FFMA R14, R41, R43, R14 ;  /* 0x0000002b290e7223 */ /* 0x000fe2000000000e */
[----:B------:R-:W-:Y:S01]  /*8860*/  SHF.L.U32 R43, R64, 0x10, RZ ;  /* 0x00000010402b7819 */ /* 0x000fe200000006ff */
[C---:B------:R-:W-:Y:S01]  /*8870*/  FMUL R16, R38.reuse, R20 ;  /* 0x0000001426107220 */ /* 0x040fe20000400000 */
        /* <DEDUP_REMOVED lines=18> */
[C---:B------:R-:W-:Y:S01]  /*89a0*/  FMUL R22, R38.reuse, R26 ;  /* 0x0000001a26167220 */ /* 0x040fe20000400000 */
[----:B------:R-:W-:Y:S01]  /*89b0*/  FMUL R27, R38, R27 ;  /* 0x0000001b261b7220 */ /* 0x000fe20000400000 */
[----:B------:R-:W-:Y:S01]  /*89c0*/  FFMA R20, R41, R43, R20 ;  /* 0x0000002b29147223 */ /* 0x000fe20000000014 */
[----:B------:R-:W-:Y:S01]  /*89d0*/  SHF.L.U32 R43, R73, 0x10, RZ ;  /* 0x00000010492b7819 */ /* 0x000fe200000006ff */
[C---:B------:R-:W-:Y:S01]  /*89e0*/  FFMA R21, R41.reuse, R40, R21 ;  /* 0x0000002829157223 */ /* 0x040fe20000000015 */
[C---:B------:R-:W-:Y:S01]  /*89f0*/  FFMA R22, R41.reuse, R45, R22 ;  /* 0x0000002d29167223 */ /* 0x040fe20000000016 */
[C---:B------:R-:W-:Y:S01]  /*8a00*/  FFMA R27, R41.reuse, R42, R27 ;  /* 0x0000002a291b7223 */ /* 0x040fe2000000001b */
[----:B------:R-:W-:Y:S01]  /*8a10*/  SHF.L.U32 R40, R72, 0x10, RZ ;  /* 0x0000001048287819 */ /* 0x000fe200000006ff */
[----:B------:R-:W-:Y:S01]  /*8a20*/  FMUL R24, R38, R28 ;  /* 0x0000001c26187220 */ /* 0x000fe20000400000 */
[----:B------:R-:W-:Y:S01]  /*8a30*/  LOP3.LUT R42, R72, 0xffff0000, RZ, 0xc0, !PT ;  /* 0xffff0000482a7812 */ /* 0x000fe200078ec0ff */
[C---:B------:R-:W-:Y:S01]  /*8a40*/  FMUL R25, R38.reuse, R29 ;  /* 0x0000001d26197220 */ /* 0x040fe20000400000 */
[C---:B------:R-:W-:Y:S01]  /*8a50*/  FMUL R26, R38.reuse, R30 ;  /* 0x0000001e261a7220 */ /* 0x040fe20000400000 */
[----:B------:R-:W-:Y:S01]  /*8a60*/  FFMA R24, R41, R40, R24 ;  /* 0x0000002829187223 */ /* 0x000fe20000000018 */
[----:B------:R-:W-:Y:S01]  /*8a70*/  LOP3.LUT R40, R73, 0xffff0000, RZ, 0xc0, !PT ;  /* 0xffff000049287812 */ /* 0x000fe200078ec0ff */
[C---:B------:R-:W-:Y:S01]  /*8a80*/  FFMA R25, R41.reuse, R42, R25 ;  /* 0x0000002a29197223 */ /* 0x040fe20000000019 */
        /* <DEDUP_REMOVED lines=47> */
.L_x_133:
[----:B------:R-:W-:Y:S05]  /*8d80*/  BSYNC.RECONVERGENT B0 ;  /* 0x0000000000007941 */ /* 0x000fea0003800200 */
.L_x_132:
        /* <DEDUP_REMOVED lines=21> */
.L_x_137:
[----:B------:R-:W-:Y:S05]  /*8ee0*/  BSYNC B0 ;  /* 0x0000000000007941 */ /* 0x000fea0003800000 */
.L_x_136:
[----:B------:R-:W-:Y:S11]  /*8ef0*/  ISETP.NE.AND P0, PT, R60, RZ, PT ;  /* 0x000000ff3c00720c */ /* 0x000ff60003f05270 */
[----:B------:R-:W-:Y:S02]  /*8f00*/  @!UPT UIADD3 URZ, UPT, UPT, URZ, URZ, URZ ;  /* 0x000000fffffff290 */ /* 0x000fe4000fffe0ff */
[----:B------:R4:W1:Y:S04]  /*8f10*/  @P0 LDS.128 R48, [R3] ;  /* 0x0000000003300984 */ /* 0x0008680000000c00 */
[----:B------:R4:W1:Y:S04]  /*8f20*/  @P0 LDS.128 R56, [R2+0x10] ;  /* 0x0000100002380984 */ /* 0x0008680000000c00 */
[----:B------:R4:W1:Y:S04]  /*8f30*/  @P0 LDS.128 R64, [R0+0x20] ;  /* 0x0000200000400984 */ /* 0x0008680000000c00 */
[----:B------:R4:W1:Y:S02]  /*8f40*/  @P0 LDS.128 R72, [R47+0x30] ;  /* 0x000030002f480984 */ /* 0x0008640000000c00 */
.L_x_135:
[----:B------:R-:W-:Y:S05]  /*8f50*/  BSYNC B1 ;  /* 0x0000000000017941 */ /* 0x000fea0003800000 */
.L_x_134:
[----:B----4-:R-:W-:Y:S05]  /*8f60*/  VIADD R0, R39, 0x60 ;  /* 0x0000006027007836 */ /* 0x010fea0000000000 */
[----:B------:R-:W-:Y:S04]  /*8f70*/  SHF.R.U32.HI R0, RZ, 0x15, R0 ;  /* 0x00000015ff007819 */ /* 0x000fe80000011600 */
[----:B------:R-:W-:Y:S11]  /*8f80*/  LOP3.LUT P0, RZ, R0, 0x3, R81, 0x48, !PT ;  /* 0x0000000300ff7812 */ /* 0x000ff60007804851 */
[----:B------:R-:W-:Y:S02]  /*8f90*/  @!UPT UIADD3 URZ, UPT, UPT, URZ, URZ, URZ ;  /* 0x000000fffffff290 */ /* 0x000fe4000fffe0ff */
[----:B------:R-:W-:Y:S05]  /*8fa0*/  @!P0 BRA `(.L_x_139) ;  /* 0x0000000000408947 */ /* 0x000fea0003800000 */
[----:B------:R-:W4:Y:S01]  /*8fb0*/  LDCU.64 UR8, c[0x4][0x70] ;  /* 0x01000e00ff0877ac */ /* 0x000f220008000a00 */
[----:B------:R-:W-:Y:S01]  /*8fc0*/  MOV R3, 0x0 ;  /* 0x0000000000037802 */ /* 0x000fe20000000f00 */
[----:B------:R-:W-:Y:S02]  /*8fd0*/  HFMA2 R12, -RZ, RZ, 0, 5.9604644775390625e-08 ;  /* 0x00000001ff0c7431 */ /* 0x000fe400000001ff */
[----:B------:R-:W-:Y:S02]  /*8fe0*/  IMAD.MOV.U32 R8, RZ, RZ, 0x192 ;  /* 0x00000192ff087424 */ /* 0x000fe400078e00ff */
[----:B------:R-:W-:Y:S01]  /*8ff0*/  IMAD.MOV.U32 R13, RZ, RZ, RZ ;  /* 0x000000ffff0d7224 */ /* 0x000fe200078e00ff */
[----:B------:R-:W5:Y:S01]  /*9000*/  LDCU.64 UR6, c[0x4][0x78] ;  /* 0x01000f00ff0677ac */ /* 0x000f620008000a00 */
[----:B------:R-:W2:Y:S01]  /*9010*/  LDC.64 R2, c[0x4][R3] ;  /* 0x0100000003027b82 */ /* 0x000ea20000000a00 */
[----:B------:R-:W3:Y:S01]  /*9020*/  LDCU.64 UR4, c[0x4][0x10] ;  /* 0x01000200ff0477ac */ /* 0x000ee20008000a00 */
[----:B----4-:R-:W-:Y:S01]  /*9030*/  MOV R5, UR9 ;  /* 0x0000000900057c02 */ /* 0x010fe20008000f00 */
[----:B-1----:R-:W-:Y:S01]  /*9040*/  IMAD.U32 R4, RZ, RZ, UR8 ;  /* 0x00000008ff047e24 */ /* 0x002fe2000f8e00ff */
[----:B-----5:R-:W-:Y:S01]  /*9050*/  MOV R7, UR7 ;  /* 0x0000000700077c02 */ /* 0x020fe20008000f00 */
[----:B------:R-:W-:Y:S01]  /*9060*/  IMAD.U32 R6, RZ, RZ, UR6 ;  /* 0x00000006ff067e24 */ /* 0x000fe2000f8e00ff */
[----:B---3--:R-:W-:Y:S01]  /*9070*/  MOV R11, UR5 ;  /* 0x00000005000b7c02 */ /* 0x008fe20008000f00 */
[----:B------:R-:W-:Y:S02]  /*9080*/  IMAD.U32 R10, RZ, RZ, UR4 ;  /* 0x00000004ff0a7e24 */ /* 0x000fe4000f8e00ff */
[----:B------:R-:W-:Y:S07]  /*9090*/  LEPC R20, `(.L_x_139) ;  /* 0x000000001014794e */ /* 0x000fee0000000000 */
[----:B--2---:R-:W-:Y:S05]  /*90a0*/  CALL.ABS.NOINC R2 ;  /* 0x0000000002007343 */ /* 0x004fea0003c00000 */
.L_x_139:
[----:B------:R-:W-:Y:S01]  /*90b0*/  ISETP.NE.AND P0, PT, R96, RZ, PT ;  /* 0x000000ff6000720c */ /* 0x000fe20003f05270 */
[----:B------:R-:W-:Y:S05]  /*90c0*/  WARPSYNC.ALL ;  /* 0x0000000000007948 */ /* 0x000fea0003800000 */
[----:B------:R-:W-:Y:S01]  /*90d0*/  R2UR UR4, R39 ;  /* 0x00000000270472ca */ /* 0x000fe200000e0000 */
[----:B------:R-:W-:Y:S01]  /*90e0*/  BSSY.RECONVERGENT B0, `(.L_x_140) ;  /* 0x0000091000007945 */ /* 0x000fe20003800200 */
[C---:B-1----:R-:W-:Y:S02]  /*90f0*/  SHF.L.U32 R40, R48.reuse, 0x10, RZ ;  /* 0x0000001030287819 */ /* 0x042fe400000006ff */
[----:B------:R-:W-:Y:S02]  /*9100*/  LOP3.LUT R42, R48, 0xffff0000, RZ, 0xc0, !PT ;  /* 0xffff0000302a7812 */ /* 0x000fe400078ec0ff */
[C---:B------:R-:W-:Y:S02]  /*9110*/  SHF.L.U32 R43, R49.reuse, 0x10, RZ ;  /* 0x00000010312b7819 */ /* 0x040fe400000006ff */
[----:B------:R-:W-:Y:S02]  /*9120*/  LOP3.LUT R44, R49, 0xffff0000, RZ, 0xc0, !PT ;  /* 0xffff0000312c7812 */ /* 0x000fe400078ec0ff */
[C---:B------:R-:W-:Y:S02]  /*9130*/  SHF.L.U32 R45, R50.reuse, 0x10, RZ ;  /* 0x00000010322d7819 */ /* 0x040fe400000006ff */
[----:B------:R-:W-:Y:S01]  /*9140*/  LOP3.LUT R46, R50, 0xffff0000, RZ, 0xc0, !PT ;  /* 0xffff0000322e7812 */ /* 0x000fe200078ec0ff */
[----:B------:R-:W1:Y:S01]  /*9150*/  LDTM.x32 R4, tmem[UR4+0x60] ;  /* 0x00006004000479ee */ /* 0x000e6200082c0000 */
[C---:B------:R-:W-:Y:S01]  /*9160*/  SHF.L.U32 R47, R51.reuse, 0x10, RZ ;  /* 0x00000010332f7819 */ /* 0x040fe200000006ff */
[----:B------:R-:W-:Y:S01]  /*9170*/  NOP ;  /* 0x0000000000007918 */ /* 0x000fe20000000000 */
[----:B------:R-:W-:Y:S02]  /*9180*/  LOP3.LUT R48, R51, 0xffff0000, RZ, 0xc0, !PT ;  /* 0xffff000033307812 */ /* 0x000fe400078ec0ff */
[C---:B------:R-:W-:Y:S02]  /*9190*/  SHF.L.U32 R49, R56.reuse, 0x10, RZ ;  /* 0x0000001038317819 */ /* 0x040fe400000006ff */
[----:B------:R-:W-:Y:S02]  /*91a0*/  LOP3.LUT R51, R56, 0xffff0000, RZ, 0xc0, !PT ;  /* 0xffff000038337812 */ /* 0x000fe400078ec0ff */
[C---:B------:R-:W-:Y:S02]  /*91b0*/  SHF.L.U32 R50, R57.reuse, 0x10, RZ ;  /* 0x0000001039327819 */ /* 0x040fe400000006ff */
[----:B---3--:R-:W-:Y:S02]  /*91c0*/  LOP3.LUT R52, R57, 0xffff0000, RZ, 0xc0, !PT ;  /* 0xffff000039347812 */ /* 0x008fe400078ec0ff */
[C---:B------:R-:W-:Y:S02]  /*91d0*/  SHF.L.U32 R53, R58.reuse, 0x10, RZ ;  /* 0x000000103a357819 */ /* 0x040fe400000006ff */
[----:B------:R-:W-:Y:S02]  /*91e0*/  LOP3.LUT R54, R58, 0xffff0000, RZ, 0xc0, !PT ;  /* 0xffff00003a367812 */ /* 0x000fe400078ec0ff */
[C---:B------:R-:W-:Y:S02]  /*91f0*/  SHF.L.U32 R55, R59.reuse, 0x10, RZ ;  /* 0x000000103b377819 */ /* 0x040fe400000006ff */
[----:B------:R-:W-:Y:S02]  /*9200*/  IADD3 R98, PT, PT, R98, 0xc0, RZ ;  /* 0x000000c062627810 */ /* 0x000fe40007ffe0ff */
[----:B------:R-:W-:Y:S02]  /*9210*/  LOP3.LUT R56, R59, 0xffff0000, RZ, 0xc0, !PT ;  /* 0xffff00003b387812 */ /* 0x000fe400078ec0ff */
[----:B------:R-:W-:Y:S01]  /*9220*/  SHF.L.U32 R57, R64, 0x10, RZ ;  /* 0x0000001040397819 */ /* 0x000fe200000006ff */
[----:B-1----:R-:W-:Y:S01]  /*9230*/  FMUL R4, R38, R4 ;  /* 0x0000000426047220 */ /* 0x002fe20000400000 */
[----:B------:R-:W-:Y:S01]  /*9240*/  LOP3.LUT R58, R64, 0xffff0000, RZ, 0xc0, !PT ;  /* 0xffff0000403a7812 */ /* 0x000fe200078ec0ff */
[----:B------:R-:W-:Y:S01]  /*9250*/  FMUL R5, R38, R5 ;  /* 0x0000000526057220 */ /* 0x000fe20000400000 */
[----:B------:R-:W-:Y:S01]  /*9260*/  LOP3.LUT R98, R98, 0xfefffff8, RZ, 0xc0, !PT ;  /* 0xfefffff862627812 */ /* 0x000fe200078ec0ff */
[C---:B------:R-:W-:Y:S01]  /*9270*/  FFMA R4, R41.reuse, R40, R4 ;  /* 0x0000002829047223 */ /* 0x040fe20000000004 */
[C---:B------:R-:W-:Y:S01]  /*9280*/  FMUL R6, R38.reuse, R6 ;  /* 0x0000000626067220 */ /* 0x040fe20000400000 */
[----:B------:R-:W-:Y:S01]  /*9290*/  FFMA R5, R41, R42, R5 ;  /* 0x0000002a29057223 */ /* 0x000fe20000000005 */
[----:B------:R-:W-:Y:S01]  /*92a0*/  SHF.L.U32 R59, R65, 0x10, RZ ;  /* 0x00000010413b7819 */ /* 0x000fe200000006ff */
[----:B------:R1:W-:Y:S01]  /*92b0*/  SYNCS.ARRIVE.TRANS64.RED.A1T0 RZ, [R98+URZ], RZ ;  /* 0x000000ff62ff79a7 */ /* 0x0003e200081004ff */
[----:B------:R-:W-:Y:S01]  /*92c0*/  FFMA R6, R41, R43, R6 ;  /* 0x0000002b29067223 */ /* 0x000fe20000000006 */
[C---:B------:R-:W-:Y:S01]  /*92d0*/  FMUL R7, R38.reuse, R7 ;  /* 0x0000000726077220 */ /* 0x040fe20000400000 */
[----:B------:R-:W-:Y:S01]  /*92e0*/  F2FP.BF16.F32.PACK_AB R100, R5, R4 ;  /* 0x000000040564723e */ /* 0x000fe200000010ff */
[C---:B------:R-:W-:Y:S01]  /*92f0*/  FMUL R8, R38.reuse, R8 ;  /* 0x0000000826087220 */ /* 0x040fe20000400000 */
[----:B------:R-:W-:Y:S01]  /*9300*/  FMUL R9, R38, R9 ;  /* 0x0000000926097220 */ /* 0x000fe20000400000 */
[----:B------:R-:W-:Y:S01]  /*9310*/  LOP3.LUT R60, R65, 0xffff0000, RZ, 0xc0, !PT ;  /* 0xffff0000413c7812 */ /* 0x000fe200078ec0ff */
[C---:B------:R-:W-:Y:S01]  /*9320*/  FFMA R7, R41.reuse, R44, R7 ;  /* 0x0000002c29077223 */ /* 0x040fe20000000007 */
[C---:B------:R-:W-:Y:S01]  /*9330*/  FFMA R8, R41.reuse, R45, R8 ;  /* 0x0000002d29087223 */ /* 0x040fe20000000008 */
[----:B------:R-:W-:Y:S01]  /*9340*/  SHF.L.U32 R61, R66, 0x10, RZ ;  /* 0x00000010423d7819 */ /* 0x000fe200000006ff */
[----:B------:R-:W-:Y:S01]  /*9350*/  FFMA R9, R41, R46, R9 ;  /* 0x0000002e29097223 */ /* 0x000fe20000000009 */
[C---:B------:R-:W-:Y:S01]  /*9360*/  FMUL R10, R38.reuse, R10 ;  /* 0x0000000a260a7220 */ /* 0x040fe20000400000 */
[----:B------:R-:W-:Y:S01]  /*9370*/  F2FP.BF16.F32.PACK_AB R101, R7, R6 ;  /* 0x000000060765723e */ /* 0x000fe200000010ff */
[C---:B------:R-:W-:Y:S01]  /*9380*/  FMUL R11, R38.reuse, R11 ;  /* 0x0000000b260b7220 */ /* 0x040fe20000400000 */
[----:B------:R-:W-:Y:S01]  /*9390*/  FMUL R0, R38, R12 ;  /* 0x0000000c26007220 */ /* 0x000fe20000400000 */
[----:B------:R-:W-:Y:S01]  /*93a0*/  F2FP.BF16.F32.PACK_AB R102, R9, R8 ;  /* 0x000000080966723e */ /* 0x000fe200000010ff */
[C---:B------:R-:W-:Y:S01]  /*93b0*/  FFMA R10, R41.reuse, R47, R10 ;  /* 0x0000002f290a7223 */ /* 0x040fe2000000000a */
[C---:B------:R-:W-:Y:S01]  /*93c0*/  FFMA R11, R41.reuse, R48, R11 ;  /* 0x00000030290b7223 */ /* 0x040fe2000000000b */
[----:B------:R-:W-:Y:S01]  /*93d0*/  LOP3.LUT R62, R66, 0xffff0000, RZ, 0xc0, !PT ;  /* 0xffff0000423e7812 */ /* 0x000fe200078ec0ff */
[----:B------:R-:W-:Y:S01]  /*93e0*/  FFMA R0, R41, R49, R0 ;  /* 0x0000003129007223 */ /* 0x000fe20000000000 */
[C---:B------:R-:W-:Y:S01]  /*93f0*/  FMUL R2, R38.reuse, R13 ;  /* 0x0000000d26027220 */ /* 0x040fe20000400000 */
[----:B------:R-:W-:Y:S01]  /*9400*/  SHF.L.U32 R63, R67, 0x10, RZ ;  /* 0x00000010433f7819 */ /* 0x000fe200000006ff */
[C---:B------:R-:W-:Y:S01]  /*9410*/  FMUL R3, R38.reuse, R14 ;  /* 0x0000000e26037220 */ /* 0x040fe20000400000 */
[----:B------:R-:W-:Y:S01]  /*9420*/  F2FP.BF16.F32.PACK_AB R103, R11, R10 ;  /* 0x0000000a0b67723e */ /* 0x000fe200000010ff */
[----:B------:R-:W-:Y:S01]  /*9430*/  FFMA R2, R41, R51, R2 ;  /* 0x0000003329027223 */ /* 0x000fe20000000002 */
[C---:B------:R-:W-:Y:S01]  /*9440*/  FMUL R15, R38.reuse, R15 ;  /* 0x0000000f260f7220 */ /* 0x040fe20000400000 */
[C---:B------:R-:W-:Y:S01]  /*9450*/  FMUL R12, R38.reuse, R16 ;  /* 0x00000010260c7220 */ /* 0x040fe20000400000 */
[----:B------:R-:W-:Y:S01]  /*9460*/  FMUL R13, R38, R17 ;  /* 0x00000011260d7220 */ /* 0x000fe20000400000 */
[----:B------:R1:W-:Y:S01]  /*9470*/  STS.128 [R94+0x6000], R100 ;  /* 0x006000645e007388 */ /* 0x0003e20000000c00 */
[----:B------:R-:W-:Y:S01]  /*9480*/  LOP3.LUT R64, R67, 0xffff0000, RZ, 0xc0, !PT ;  /* 0xffff000043407812 */ /* 0x000fe200078ec0ff */
[C---:B------:R-:W-:Y:S01]  /*9490*/  FFMA R3, R41.reuse, R50, R3 ;  /* 0x0000003229037223 */ /* 0x040fe20000000003 */
[----:B------:R-:W-:Y:S01]  /*94a0*/  SHF.L.U32 R65, R72, 0x10, RZ ;  /* 0x0000001048417819 */ /* 0x000fe200000006ff */
[C---:B------:R-:W-:Y:S01]  /*94b0*/  FFMA R15, R41.reuse, R52, R15 ;  /* 0x00000034290f7223 */ /* 0x040fe2000000000f */
[----:B------:R-:W-:Y:S01]  /*94c0*/  F2FP.BF16.F32.PACK_AB R104, R2, R0 ;  /* 0x000000000268723e */ /* 0x000fe200000010ff */
[C---:B------:R-:W-:Y:S01]  /*94d0*/  FFMA R12, R41.reuse, R53, R12 ;  /* 0x00000035290c7223 */ /* 0x040fe2000000000c */
[C---:B------:R-:W-:Y:S01]  /*94e0*/  FFMA R13, R41.reuse, R54, R13 ;  /* 0x00000036290d7223 */ /* 0x040fe2000000000d */
[C---:B------:R-:W-:Y:S01]  /*94f0*/  FMUL R14, R38.reuse, R18 ;  /* 0x00000012260e7220 */ /* 0x040fe20000400000 */
[C---:B------:R-:W-:Y:S01]  /*9500*/  FMUL R19, R38.reuse, R19 ;  /* 0x0000001326137220 */ /* 0x040fe20000400000 */
[C---:B------:R-:W-:Y:S01]  /*9510*/  FMUL R16, R38.reuse, R20 ;  /* 0x0000001426107220 */ /* 0x040fe20000400000 */
[C---:B------:R-:W-:Y:S01]  /*9520*/  FMUL R17, R38.reuse, R21 ;  /* 0x0000001526117220 */ /* 0x040fe20000400000 */
[C---:B------:R-:W-:Y:S01]  /*9530*/  FFMA R14, R41.reuse, R55, R14 ;  /* 0x00000037290e7223 */ /* 0x040fe2000000000e */
        /* <DEDUP_REMOVED lines=9> */
[----:B------:R-:W-:Y:S01]  /*95d0*/  FFMA R23, R41, R60, R23 ;  /* 0x0000003c29177223 */ /* 0x000fe20000000017 */
[C---:B------:R-:W-:Y:S01]  /*95e0*/  FMUL R27, R38.reuse, R27 ;  /* 0x0000001b261b7220 */ /* 0x040fe20000400000 */
[----:B------:R-:W-:Y:S01]  /*95f0*/  F2FP.BF16.F32.PACK_AB R105, R15, R3 ;  /* 0x000000030f69723e */ /* 0x000fe200000010ff */
[----:B------:R-:W-:Y:S01]  /*9600*/  FFMA R20, R41, R61, R20 ;  /* 0x0000003d29147223 */ /* 0x000fe20000000014 */
[----:B------:R-:W-:Y:S01]  /*9610*/  F2FP.BF16.F32.PACK_AB R106, R13, R12 ;  /* 0x0000000c0d6a723e */ /* 0x000fe200000010ff */
[----:B------:R-:W-:Y:S01]  /*9620*/  FMUL R24, R38, R28 ;  /* 0x0000001c26187220 */ /* 0x000fe20000400000 */
[----:B------:R-:W-:Y:S01]  /*9630*/  F2FP.BF16.F32.PACK_AB R107, R19, R14 ;  /* 0x0000000e136b723e */ /* 0x000fe200000010ff */
[----:B------:R-:W-:Y:S01]  /*9640*/  FFMA R21, R41, R62, R21 ;  /* 0x0000003e29157223 */ /* 0x000fe20000000015 */
[----:B------:R-:W-:Y:S01]  /*9650*/  LOP3.LUT R66, R72, 0xffff0000, RZ, 0xc0, !PT ;  /* 0xffff000048427812 */ /* 0x000fe200078ec0ff */
[C---:B------:R-:W-:Y:S01]  /*9660*/  FMUL R25, R38.reuse, R29 ;  /* 0x0000001d26197220 */ /* 0x040fe20000400000 */
[----:B------:R-:W-:Y:S01]  /*9670*/  SHF.L.U32 R67, R73, 0x10, RZ ;  /* 0x0000001049437819 */ /* 0x000fe200000006ff */
[----:B------:R1:W-:Y:S01]  /*9680*/  STS.128 [R93+0x6010], R104 ;  /* 0x006010685d007388 */ /* 0x0003e20000000c00 */
[----:B------:R-:W-:Y:S01]  /*9690*/  FFMA R22, R41, R63, R22 ;  /* 0x0000003f29167223 */ /* 0x000fe20000000016 */
[----:B------:R-:W-:Y:S01]  /*96a0*/  LOP3.LUT R68, R73, 0xffff0000, RZ, 0xc0, !PT ;  /* 0xffff000049447812 */ /* 0x000fe200078ec0ff */
[----:B------:R-:W-:Y:S01]  /*96b0*/  FMUL R26, R38, R30 ;  /* 0x0000001e261a7220 */ /* 0x000fe20000400000 */
[C---:B------:R-:W-:Y:S01]  /*96c0*/  FFMA R27, R41.reuse, R64, R27 ;  /* 0x00000040291b7223 */ /* 0x040fe2000000001b */
[----:B------:R-:W-:Y:S01]  /*96d0*/  SHF.L.U32 R69, R74, 0x10, RZ ;  /* 0x000000104a457819 */ /* 0x000fe200000006ff */
[----:B------:R-:W-:Y:S01]  /*96e0*/  FMUL R31, R38, R31 ;  /* 0x0000001f261f7220 */ /* 0x000fe20000400000 */
[C---:B------:R-:W-:Y:S01]  /*96f0*/  FFMA R24, R41.reuse, R65, R24 ;  /* 0x0000004129187223 */ /* 0x040fe20000000018 */
[----:B------:R-:W-:Y:S01]  /*9700*/  LOP3.LUT R70, R74, 0xffff0000, RZ, 0xc0, !PT ;  /* 0xffff00004a467812 */ /* 0x000fe200078ec0ff */
[C---:B------:R-:W-:Y:S01]  /*9710*/  FMUL R28, R38.reuse, R32 ;  /* 0x00000020261c7220 */ /* 0x040fe20000400000 */
[----:B------:R-:W-:Y:S01]  /*9720*/  FFMA R25, R41, R66, R25 ;  /* 0x0000004229197223 */ /* 0x000fe20000000019 */
[----:B------:R-:W-:Y:S01]  /*9730*/  SHF.L.U32 R71, R75, 0x10, RZ ;  /* 0x000000104b477819 */ /* 0x000fe200000006ff */
[C---:B------:R-:W-:Y:S01]  /*9740*/  FMUL R29, R38.reuse, R33 ;  /* 0x00000021261d7220 */ /* 0x040fe20000400000 */
[----:B------:R-:W-:Y:S01]  /*9750*/  FFMA R26, R41, R67, R26 ;  /* 0x00000043291a7223 */ /* 0x000fe2000000001a */
[----:B------:R-:W-:Y:S01]  /*9760*/  LOP3.LUT R72, R75, 0xffff0000, RZ, 0xc0, !PT ;  /* 0xffff00004b487812 */ /* 0x000fe200078ec0ff */
        /* <DEDUP_REMOVED lines=34> */
[----:B---3--:R-:W-:Y:S04]  /*9990*/  UIADD3 UR4, UP0, UPT, UR6, 0x680, URZ ;  /* 0x0000068006047890 */ /* 0x008fe8000ff1e0ff */
[----:B------:R-:W-:Y:S09]  /*99a0*/  UIADD3.X UR5, UPT, UPT, URZ, UR7, URZ, UP0, !UPT ;  /* 0x00000007ff057290 */ /* 0x000ff200087fe4ff */
[----:B------:R3:W-:Y:S01]  /*99b0*/  UTMASTG.3D [UR12], [UR4] ;  /* 0x0000000c040073b5 */ /* 0x0007e20008010000 */
[----:B------:R3:W-:Y:S01]  /*99c0*/  UTMASTG.3D [UR8], [UR4] ;  /* 0x00000008040073b5 */ /* 0x0007e20008010000 */
[----:B------:R0:W-:Y:S01]  /*99d0*/  UTMACMDFLUSH ;  /* 0x00000000000079b7 */ /* 0x0001e20000000000 */
[----:B---3--:R-:W-:Y:S04]  /*99e0*/  DEPBAR.LE SB0, 0x1 ;  /* 0x000080400000791a */ /* 0x008fe80000000000 */
.L_x_141:
[----:B------:R-:W-:Y:S05]  /*99f0*/  BSYNC.RECONVERGENT B0 ;  /* 0x0000000000007941 */ /* 0x000fea0003800200 */
.L_x_140:
[----:B------:R-:W-:Y:S01]  /*9a00*/  BAR.SYNC.DEFER_BLOCKING 0x1, 0x80 ;  /* 0x0042000000007b1d */ /* 0x000fe20000010000 */
[----:B------:R-:W-:Y:S01]  /*9a10*/  UISETP.NE.AND UP0, UPT, UR47, -0x4, UPT ;  /* 0xfffffffc2f00788c */ /* 0x000fe2000bf05270 */
[----:B------:R-:W-:Y:S08]  /*9a20*/  IADD3 R0, PT, PT, R36, 0x1, RZ ;  /* 0x0000000124007810 */ /* 0x000ff00007ffe0ff */
[----:B------:R-:W-:Y:S05]  /*9a30*/  BRA.U !UP0, `(.L_x_142) ;  /* 0x0000000108247547 */ /* 0x000fea000b800000 */
[----:B------:R-:W-:Y:S01]  /*9a40*/  ISETP.NE.AND P0, PT, R97, RZ, PT ;  /* 0x000000ff6100720c */ /* 0x000fe20003f05270 */
[----:B------:R-:W-:Y:S01]  /*9a50*/  IMAD.U32 R2, RZ, RZ, UR46 ;  /* 0x0000002eff027e24 */ /* 0x000fe2000f8e00ff */
[----:B------:R-:W-:Y:S04]  /*9a60*/  UIADD3 UR4, UPT, UPT, UR46, 0x1, URZ ;  /* 0x000000012e047890 */ /* 0x000fe8000fffe0ff */
[----:B------:R-:W-:Y:S04]  /*9a70*/  UISETP.NE.AND UP0, UPT, UR4, 0x4, UPT ;  /* 0x000000040400788c */ /* 0x000fe8000bf05270 */
[----:B------:R-:W-:Y:S03]  /*9a80*/  USEL UR46, UR4, URZ, UP0 ;  /* 0x000000ff042e7287 */ /* 0x000fe60008000000 */
[----:B------:R-:W-:Y:S05]  /*9a90*/  @P0 LEA R2, R2, UR43, 0x3 ;  /* 0x0000002b02020c11 */ /* 0x000fea000f8e18ff */
[----:B------:R-:W-:Y:S05]  /*9aa0*/  @P0 VIADD R2, R2, 0x50 ;  /* 0x0000005002020836 */ /* 0x000fea0000000000 */
[----:B------:R-:W-:Y:S04]  /*9ab0*/  @P0 PRMT R2, R99, 0x654, R2 ;  /* 0x0000065463020816 */ /* 0x000fe80000000002 */
[----:B------:R3:W-:Y:S03]  /*9ac0*/  @P0 SYNCS.ARRIVE.TRANS64.RED.A1T0 RZ, [R2+URZ], RZ ;  /* 0x000000ff02ff09a7 */ /* 0x0007e600081004ff */
.L_x_142:
[----:B------:R-:W-:Y:S01]  /*9ad0*/  R2UR UR5, R82 ;  /* 0x00000000520572ca */ /* 0x000fe200000e0000 */
[----:B------:R-:W-:Y:S01]  /*9ae0*/  UISETP.NE.AND UP0, UPT, UR61, URZ, UPT ;  /* 0x000000ff3d00728c */ /* 0x000fe2000bf05270 */
[----:B------:R-:W-:Y:S01]  /*9af0*/  R2UR UR4, R83 ;  /* 0x00000000530472ca */ /* 0x000fe200000e0000 */
[----:B------:R-:W-:Y:S01]  /*9b00*/  UIADD3 UR47, UPT, UPT, UR47, 0x4, URZ ;  /* 0x000000042f2f7890 */ /* 0x000fe2000fffe0ff */
[----:B------:R-:W-:Y:S01]  /*9b10*/  ISETP.NE.AND P0, PT, R87, 0x2, PT ;  /* 0x000000025700780c */ /* 0x000fe20003f05270 */
[----:B------:R-:W-:Y:S01]  /*9b20*/  UMOV UR36, UR60 ;  /* 0x0000003c00247c82 */ /* 0x000fe20008000000 */
[----:B------:R-:W-:Y:S02]  /*9b30*/  ISETP.NE.AND P1, PT, R0, 0x4, PT ;  /* 0x000000040000780c */ /* 0x000fe40003f25270 */
[----:B---3--:R-:W-:Y:S02]  /*9b40*/  SEL R2, RZ, 0x1, P0 ;  /* 0x00000001ff027807 */ /* 0x008fe40000000000 */
[----:B------:R-:W-:Y:S02]  /*9b50*/  SEL R3, RZ, 0x1, P1 ;  /* 0x00000001ff037807 */ /* 0x000fe40000800000 */
[----:B------:R-:W-:Y:S01]  /*9b60*/  LOP3.LUT R89, R89, R2, RZ, 0x3c, !PT ;  /* 0x0000000259597212 */ /* 0x000fe200078e3cff */
[----:B------:R-:W-:Y:S01]  /*9b70*/  UIADD3 UR32, UPT, UPT, UR37, UR5, URZ ;  /* 0x0000000525207290 */ /* 0x000fe2000fffe0ff */
[----:B------:R-:W-:Y:S01]  /*9b80*/  LOP3.LUT R90, R90, R3, RZ, 0x3c, !PT ;  /* 0x000000035a5a7212 */ /* 0x000fe200078e3cff */
[----:B------:R-:W-:Y:S01]  /*9b90*/  UIADD3 UR20, UPT, UPT, UR38, UR4, URZ ;  /* 0x0000000426147290 */ /* 0x000fe2000fffe0ff */
[----:B------:R-:W-:Y:S02]  /*9ba0*/  SEL R87, R87, RZ, P0 ;  /* 0x000000ff57577207 */ /* 0x000fe40000000000 */
[----:B------:R-:W-:Y:S01]  /*9bb0*/  SEL R36, R0, RZ, P1 ;  /* 0x000000ff00247207 */ /* 0x000fe20000800000 */
[----:B------:R-:W-:Y:S08]  /*9bc0*/  BRA.U UP0, `(.L_x_143) ;  /* 0xffffffbd00a07547 */ /* 0x000ff0000b83ffff */
[----:B------:R-:W-:-:S13]  /*9bd0*/  R2UR UR4, R84 ;  /* 0x00000000540472ca */ /* 0x000fda00000e0000 */
[----:B------:R-:W-:-:S09]  /*9be0*/  UISETP.NE.AND UP0, UPT, UR4, URZ, UPT ;  /* 0x000000ff0400728c */ /* 0x000fd2000bf05270 */
[----:B------:R-:W-:Y:S05]  /*9bf0*/  BRA.U !UP0, `(.L_x_144) ;  /* 0x0000000108487547 */ /* 0x000fea000b800000 */
[----:B------:R-:W3:Y:S02]  /*9c00*/  LDCU.64 UR4, c[0x0][0x890] ;  /* 0x00011200ff0477ac */ /* 0x000ee40008000a00 */
[----:B---3--:R-:W-:-:S04]  /*9c10*/  UISETP.NE.U32.AND UP0, UPT, UR4, URZ, UPT ;  /* 0x000000ff0400728c */ /* 0x008fc8000bf05070 */
[----:B------:R-:W-:-:S09]  /*9c20*/  UISETP.NE.AND.EX UP0, UPT, UR5, URZ, UPT, UP0 ;  /* 0x000000ff0500728c */ /* 0x000fd2000bf05300 */
[----:B------:R-:W-:Y:S05]  /*9c30*/  BRA.U UP0, `(.L_x_145) ;  /* 0x00000001000c7547 */ /* 0x000fea000b800000 */
[----:B------:R-:W-:-:S13]  /*9c40*/  FSETP.NEU.AND P0, PT, R41, RZ, PT ;  /* 0x000000ff2900720b */ /* 0x000fda0003f0d000 */
[----:B------:R-:W-:Y:S05]  /*9c50*/  @!P0 EXIT ;  /* 0x000000000000894d */ /* 0x000fea0003800000 */
[----:B------:R-:W-:Y:S05]  /*9c60*/  BRA `(.L_x_144) ;  /* 0x00000000002c7947 */ /* 0x000fea0003800000 */
.L_x_145:
[----:B------:R-:W-:Y:S01]  /*9c70*/  ISETP.NE.AND P0, PT, R86, RZ, PT ;  /* 0x000000ff5600720c */ /* 0x000fe20003f05270 */
[----:B------:R-:W-:-:S12]  /*9c80*/  BSSY.RECONVERGENT B0, `(.L_x_144) ;  /* 0x0000009000007945 */ /* 0x000fd80003800200 */
[----:B------:R-:W-:Y:S05]  /*9c90*/  @P0 BRA `(.L_x_146) ;  /* 0x0000000000140947 */ /* 0x000fea0003800000 */
[----:B------:R-:W3:Y:S02]  /*9ca0*/  LDCU.64 UR4, c[0x0][0x888] ;  /* 0x00011100ff0477ac */ /* 0x000ee40008000a00 */
[----:B---3--:R-:W-:-:S04]  /*9cb0*/  ISETP.NE.U32.AND P0, PT, RZ, UR4, PT ;  /* 0x00000004ff007c0c */ /* 0x008fc8000bf05070 */
[----:B------:R-:W-:-:S13]  /*9cc0*/  ISETP.NE.AND.EX P0, PT, RZ, UR5, PT, P0 ;  /* 0x00000005ff007c0c */ /* 0x000fda000bf05300 */
[----:B------:R-:W-:Y:S05]  /*9cd0*/  @!P0 EXIT ;  /* 0x000000000000894d */ /* 0x000fea0003800000 */
[----:B------:R-:W-:Y:S05]  /*9ce0*/  BRA `(.L_x_147) ;  /* 0x0000000000087947 */ /* 0x000fea0003800000 */
.L_x_146:
[----:B------:R-:W-:-:S13]  /*9cf0*/  FSETP.NEU.AND P0, PT, R41, RZ, PT ;  /* 0x000000ff2900720b */ /* 0x000fda0003f0d000 */
[----:B------:R-:W-:Y:S05]  /*9d00*/  @!P0 EXIT ;  /* 0x000000000000894d */ /* 0x000fea0003800000 */
.L_x_147:
[----:B------:R-:W-:Y:S05]  /*9d10*/  BSYNC.RECONVERGENT B0 ;  /* 0x0000000000007941 */ /* 0x000fea0003800200 */
.L_x_144:
[----:B------:R-:W3:Y:S01]  /*9d20*/  S2UR UR5, SR_CgaCtaId ;  /* 0x00000000000579c3 */ /* 0x000ee20000008800 */
[----:B------:R-:W-:Y:S01]  /*9d30*/  ULEA UR4, UR46, UR43, 0x3 ;  /* 0x0000002b2e047291 */ /* 0x000fe2000f8e18ff */
[----:B------:R-:W-:-:S04]  /*9d40*/  DEPBAR.LE SB0, 0x0 ;  /* 0x000080000000791a */ /* 0x000fc80000000000 */
[----:B------:R-:W-:-:S04]  /*9d50*/  UIADD3 UR4, UPT, UPT, UR4, 0x50, URZ ;  /* 0x0000005004047890 */ /* 0x000fc8000fffe0ff */
[----:B---3--:R-:W-:-:S09]  /*9d60*/  UPRMT UR4, UR5, 0x654, UR4 ;  /* 0x0000065405047896 */ /* 0x008fd20008000004 */
[----:B------:R-:W-:Y:S01]  /*9d70*/  SYNCS.ARRIVE.TRANS64.RED.A1T0 RZ, [UR4], RZ ;  /* 0x000000ffffff79a7 */ /* 0x000fe20008100404 */
[----:B------:R-:W-:Y:S05]  /*9d80*/  EXIT ;  /* 0x000000000000794d */ /* 0x000fea0003800000 */
.L_x_24:
[----:B-1----:R1:W2:Y:S02]  /*9d90*/  SYNCS.PHASECHK.TRANS64.TRYWAIT P0, [R0+URZ+0xf0], R3 ;  /* 0x0000f003000075a7 */ /* 0x0022a400080011ff */
[----:B--2---:R-:W-:Y:S05]  /*9da0*/  @!P0 NANOSLEEP.SYNCS 0x989680 ;  /* 0x009896800000895d */ /* 0x004fea0003900000 */
[----:B------:R-:W2:Y:S02]  /*9db0*/  @!P0 SYNCS.PHASECHK.TRANS64 P0, [R0+URZ+0xf0], R3 ;  /* 0x0000f003000085a7 */ /* 0x000ea400080010ff */
[----:B--2---:R-:W-:Y:S05]  /*9dc0*/  @!P0 BRA `(.L_x_24) ;  /* 0xfffffffc00f08947 */ /* 0x004fea000383ffff */
[----:B------:R-:W-:Y:S05]  /*9dd0*/  BRA `(.L_x_148) ;  /* 0xffffff7c00407947 */ /* 0x000fea000383ffff */
.L_x_27:
[----:B-1----:R-:W-:-:S07]  /*9de0*/  MOV R0, UR33 ;  /* 0x0000002100007c02 */ /* 0x002fce0008000f00 */
.L_x_149:
[----:B-1----:R1:W2:Y:S02]  /*9df0*/  SYNCS.PHASECHK.TRANS64.TRYWAIT P0, [R0+URZ+0x18], R3 ;  /* 0x00001803000075a7 */ /* 0x0022a400080011ff */
[----:B--2---:R-:W-:Y:S05]  /*9e00*/  @!P0 NANOSLEEP.SYNCS 0x989680 ;  /* 0x009896800000895d */ /* 0x004fea0003900000 */
[----:B------:R-:W2:Y:S02]  /*9e10*/  @!P0 SYNCS.PHASECHK.TRANS64 P0, [R0+URZ+0x18], R3 ;  /* 0x00001803000085a7 */ /* 0x000ea400080010ff */
[----:B--2---:R-:W-:Y:S05]  /*9e20*/  @!P0 BRA `(.L_x_149) ;  /* 0xfffffffc00f08947 */ /* 0x004fea000383ffff */
[----:B------:R-:W-:Y:S05]  /*9e30*/  BRA `(.L_x_26) ;  /* 0xffffff7c00907947 */ /* 0x000fea000383ffff */
.L_x_34:
[----:B-1----:R-:W-:-:S07]  /*9e40*/  MOV R0, UR17 ;  /* 0x0000001100007c02 */ /* 0x002fce0008000f00 */
.L_x_150:
[----:B-1----:R1:W2:Y:S02]  /*9e50*/  SYNCS.PHASECHK.TRANS64.TRYWAIT P0, [R0+URZ+0x18], R3 ;  /* 0x00001803000075a7 */ /* 0x0022a400080011ff */
[----:B--2---:R-:W-:Y:S05]  /*9e60*/  @!P0 NANOSLEEP.SYNCS 0x989680 ;  /* 0x009896800000895d */ /* 0x004fea0003900000 */
[----:B------:R-:W2:Y:S02]  /*9e70*/  @!P0 SYNCS.PHASECHK.TRANS64 P0, [R0+URZ+0x18], R3 ;  /* 0x00001803000085a7 */ /* 0x000ea400080010ff */
[----:B--2---:R-:W-:Y:S05]  /*9e80*/  @!P0 BRA `(.L_x_150) ;  /* 0xfffffffc00f08947 */ /* 0x004fea000383ffff */
[----:B------:R-:W-:Y:S05]  /*9e90*/  BRA `(.L_x_33) ;  /* 0xffffff8000547947 */ /* 0x000fea000383ffff */
.L_x_39:
[----:B-1----:R1:W2:Y:S02]  /*9ea0*/  SYNCS.PHASECHK.TRANS64.TRYWAIT P0, [R3+URZ+0x80], R0 ;  /* 0x00008000030075a7 */ /* 0x0022a400080011ff */
[----:B--2---:R-:W-:Y:S05]  /*9eb0*/  @!P0 NANOSLEEP.SYNCS 0x989680 ;  /* 0x009896800000895d */ /* 0x004fea0003900000 */
[----:B------:R-:W2:Y:S02]  /*9ec0*/  @!P0 SYNCS.PHASECHK.TRANS64 P0, [R3+URZ+0x80], R0 ;  /* 0x00008000030085a7 */ /* 0x000ea400080010ff */
[----:B--2---:R-:W-:Y:S05]  /*9ed0*/  @!P0 BRA `(.L_x_39) ;  /* 0xfffffffc00f08947 */ /* 0x004fea000383ffff */
[----:B------:R-:W-:Y:S05]  /*9ee0*/  BRA `(.L_x_151) ;  /* 0xffffff8000f87947 */ /* 0x000fea000383ffff */
.L_x_43:
[----:B-1----:R-:W-:-:S07]  /*9ef0*/  MOV R0, UR4 ;  /* 0x0000000400007c02 */ /* 0x002fce0008000f00 */
.L_x_152:
[----:B-1----:R1:W2:Y:S02]  /*9f00*/  SYNCS.PHASECHK.TRANS64.TRYWAIT P0, [R0+URZ], R3 ;  /* 0x00000003000075a7 */ /* 0x0022a400080011ff */
[----:B--2---:R-:W-:Y:S05]  /*9f10*/  @!P0 NANOSLEEP.SYNCS 0x989680 ;  /* 0x009896800000895d */ /* 0x004fea0003900000 */
[----:B------:R-:W2:Y:S02]  /*9f20*/  @!P0 SYNCS.PHASECHK.TRANS64 P0, [R0+URZ], R3 ;  /* 0x00000003000085a7 */ /* 0x000ea400080010ff */
[----:B--2---:R-:W-:Y:S05]  /*9f30*/  @!P0 BRA `(.L_x_152) ;  /* 0xfffffffc00f08947 */ /* 0x004fea000383ffff */
[----:B------:R-:W-:Y:S05]  /*9f40*/  BRA `(.L_x_153) ;  /* 0xffffff8800a47947 */ /* 0x000fea000383ffff */
.L_x_44:
[----:B------:R-:W-:-:S07]  /*9f50*/  MOV R0, UR5 ;  /* 0x0000000500007c02 */ /* 0x000fce0008000f00 */
.L_x_154:
[----:B-1----:R1:W2:Y:S02]  /*9f60*/  SYNCS.PHASECHK.TRANS64.TRYWAIT P0, [R0+URZ], R3 ;  /* 0x00000003000075a7 */ /* 0x0022a400080011ff */
[----:B--2---:R-:W-:Y:S05]  /*9f70*/  @!P0 NANOSLEEP.SYNCS 0x989680 ;  /* 0x009896800000895d */ /* 0x004fea0003900000 */
[----:B------:R-:W2:Y:S02]  /*9f80*/  @!P0 SYNCS.PHASECHK.TRANS64 P0, [R0+URZ], R3 ;  /* 0x00000003000085a7 */ /* 0x000ea400080010ff */
[----:B--2---:R-:W-:Y:S05]  /*9f90*/  @!P0 BRA `(.L_x_154) ;  /* 0xfffffffc00f08947 */ /* 0x004fea000383ffff */
[----:B------:R-:W-:Y:S05]  /*9fa0*/  BRA `(.L_x_155) ;  /* 0xffffff8800b07947 */ /* 0x000fea000383ffff */
.L_x_47:
[----:B-1----:R1:W2:Y:S02]  /*9fb0*/  SYNCS.PHASECHK.TRANS64.TRYWAIT P0, [R0+URZ+0xe0], R5 ;  /* 0x0000e005000075a7 */ /* 0x0022a400080011ff */
[----:B--2---:R-:W-:Y:S05]  /*9fc0*/  @!P0 NANOSLEEP.SYNCS 0x989680 ;  /* 0x009896800000895d */ /* 0x004fea0003900000 */
[----:B------:R-:W2:Y:S02]  /*9fd0*/  @!P0 SYNCS.PHASECHK.TRANS64 P0, [R0+URZ+0xe0], R5 ;  /* 0x0000e005000085a7 */ /* 0x000ea400080010ff */
[----:B--2---:R-:W-:Y:S05]  /*9fe0*/  @!P0 BRA `(.L_x_47) ;  /* 0xfffffffc00f08947 */ /* 0x004fea000383ffff */
[----:B------:R-:W-:Y:S05]  /*9ff0*/  BRA `(.L_x_156) ;  /* 0xffffff8c00147947 */ /* 0x000fea000383ffff */
.L_x_48:
[----:B------:R-:W-:-:S07]  /*a000*/  MOV R0, UR4 ;  /* 0x0000000400007c02 */ /* 0x000fce0008000f00 */
.L_x_157:
[----:B-1----:R1:W2:Y:S02]  /*a010*/  SYNCS.PHASECHK.TRANS64.TRYWAIT P0, [R0+URZ+0x90], R7 ;  /* 0x00009007000075a7 */ /* 0x0022a400080011ff */
[----:B--2---:R-:W-:Y:S05]  /*a020*/  @!P0 NANOSLEEP.SYNCS 0x989680 ;  /* 0x009896800000895d */ /* 0x004fea0003900000 */
[----:B------:R-:W2:Y:S02]  /*a030*/  @!P0 SYNCS.PHASECHK.TRANS64 P0, [R0+URZ+0x90], R7 ;  /* 0x00009007000085a7 */ /* 0x000ea400080010ff */
[----:B--2---:R-:W-:Y:S05]  /*a040*/  @!P0 BRA `(.L_x_157) ;  /* 0xfffffffc00f08947 */ /* 0x004fea000383ffff */
[----:B------:R-:W-:Y:S05]  /*a050*/  BRA `(.L_x_158) ;  /* 0xffffff8c00247947 */ /* 0x000fea000383ffff */
.L_x_49:
[----:B-1----:R1:W2:Y:S02]  /*a060*/  SYNCS.PHASECHK.TRANS64.TRYWAIT P1, [R0+URZ+0x80], R5 ;  /* 0x00008005000075a7 */ /* 0x0022a400080211ff */
[----:B--2---:R-:W-:Y:S05]  /*a070*/  @!P1 NANOSLEEP.SYNCS 0x989680 ;  /* 0x009896800000995d */ /* 0x004fea0003900000 */
[----:B------:R-:W2:Y:S02]  /*a080*/  @!P1 SYNCS.PHASECHK.TRANS64 P1, [R0+URZ+0x80], R5 ;  /* 0x00008005000095a7 */ /* 0x000ea400080210ff */
[----:B--2---:R-:W-:Y:S05]  /*a090*/  @!P1 BRA `(.L_x_49) ;  /* 0xfffffffc00f09947 */ /* 0x004fea000383ffff */
[----:B------:R-:W-:Y:S05]  /*a0a0*/  BRA `(.L_x_159) ;  /* 0xffffff8c00547947 */ /* 0x000fea000383ffff */
.L_x_52:
[----:B------:R-:W-:-:S07]  /*a0b0*/  MOV R0, UR4 ;  /* 0x0000000400007c02 */ /* 0x000fce0008000f00 */
.L_x_160:
[----:B-1----:R1:W2:Y:S02]  /*a0c0*/  SYNCS.PHASECHK.TRANS64.TRYWAIT P0, [R0+URZ+0x90], R3 ;  /* 0x00009003000075a7 */ /* 0x0022a400080011ff */
[----:B--2---:R-:W-:Y:S05]  /*a0d0*/  @!P0 NANOSLEEP.SYNCS 0x989680 ;  /* 0x009896800000895d */ /* 0x004fea0003900000 */
[----:B------:R-:W2:Y:S02]  /*a0e0*/  @!P0 SYNCS.PHASECHK.TRANS64 P0, [R0+URZ+0x90], R3 ;  /* 0x00009003000085a7 */ /* 0x000ea400080010ff */
[----:B--2---:R-:W-:Y:S05]  /*a0f0*/  @!P0 BRA `(.L_x_160) ;  /* 0xfffffffc00f08947 */ /* 0x004fea000383ffff */
[----:B------:R-:W-:Y:S05]  /*a100*/  BRA `(.L_x_51) ;  /* 0xffffff8c00a87947 */ /* 0x000fea000383ffff */
.L_x_61:
[----:B-1----:R-:W-:-:S04]  /*a110*/  MOV R5, UR5 ;  /* 0x0000000500057c02 */ /* 0x002fc80008000f00 */
[----:B------:R1:W2:Y:S03]  /*a120*/  SYNCS.PHASECHK.TRANS64.TRYWAIT P0, [R5+URZ+0x8], R6 ;  /* 0x00000806050075a7 */ /* 0x0002a600080011ff */
[----:B--2---:R-:W-:Y:S05]  /*a130*/  @!P0 NANOSLEEP.SYNCS 0x989680 ;  /* 0x009896800000895d */ /* 0x004fea0003900000 */
[----:B------:R-:W2:Y:S02]  /*a140*/  @!P0 SYNCS.PHASECHK.TRANS64 P0, [R5+URZ+0x8], R6 ;  /* 0x00000806050085a7 */ /* 0x000ea400080010ff */
[----:B--2---:R-:W-:Y:S05]  /*a150*/  @!P0 BRA `(.L_x_61) ;  /* 0xfffffffc00ec8947 */ /* 0x004fea000383ffff */
[----:B------:R-:W-:Y:S05]  /*a160*/  BRA `(.L_x_60) ;  /* 0xffffff9000607947 */ /* 0x000fea000383ffff */
.L_x_63:
[----:B------:R-:W-:Y:S01]  /*a170*/  BSSY B0, `(.L_x_161) ;  /* 0x0000006000007945 */ /* 0x000fe20003800000 */
[----:B------:R-:W-:-:S07]  /*a180*/  MOV R15, 0xffffffff ;  /* 0xffffffff000f7802 */ /* 0x000fce0000000f00 */
[----:B-1---5:R-:W-:Y:S05]  /*a190*/  WARPSYNC.COLLECTIVE R15, `(.L_x_162) ;  /* 0x000000000f0c7348 */ /* 0x022fea0003c00000 */
[----:B------:R-:W-:Y:S02]  /*a1a0*/  ELECT P6, UR79, PT ;  /* 0x00000000004f782f */ /* 0x000fe400038c0000 */
[----:B------:R-:W-:Y:S01]  /*a1b0*/  MOV R14, UR79 ;  /* 0x0000004f000e7c02 */ /* 0x000fe20008000f00 */
[----:B-1---5:R-:W-:Y:S10]  /*a1c0*/  ENDCOLLECTIVE ;  /* 0x000000000000791b */ /* 0x022ff40003800000 */
.L_x_162:
[----:B------:R-:W-:Y:S05]  /*a1d0*/  BSYNC B0 ;  /* 0x0000000000007941 */ /* 0x000fea0003800000 */
.L_x_161:
[----:B------:R-:W-:Y:S01]  /*a1e0*/  PLOP3.LUT P0, PT, P6, PT, PT, 0x80, 0x8 ;  /* 0x000000000008781c */ /* 0x000fe2000370f070 */
[----:B------:R-:W-:-:S12]  /*a1f0*/  BRA `(.L_x_163) ;  /* 0xffffff90008c7947 */ /* 0x000fd8000383ffff */
.L_x_65:
[----:B-1----:R-:W-:-:S04]  /*a200*/  MOV R3, UR5 ;  /* 0x0000000500037c02 */ /* 0x002fc80008000f00 */
[----:B------:R1:W2:Y:S03]  /*a210*/  SYNCS.PHASECHK.TRANS64.TRYWAIT P0, [R3+URZ+0x8], R4 ;  /* 0x00000804030075a7 */ /* 0x0002a600080011ff */
[----:B--2---:R-:W-:Y:S05]  /*a220*/  @!P0 NANOSLEEP.SYNCS 0x989680 ;  /* 0x009896800000895d */ /* 0x004fea0003900000 */
[----:B------:R-:W2:Y:S02]  /*a230*/  @!P0 SYNCS.PHASECHK.TRANS64 P0, [R3+URZ+0x8], R4 ;  /* 0x00000804030085a7 */ /* 0x000ea400080010ff */
[----:B--2---:R-:W-:Y:S05]  /*a240*/  @!P0 BRA `(.L_x_65) ;  /* 0xfffffffc00ec8947 */ /* 0x004fea000383ffff */
[----:B------:R-:W-:Y:S05]  /*a250*/  BRA `(.L_x_64) ;  /* 0xffffff9000907947 */ /* 0x000fea000383ffff */
.L_x_66:
[----:B-1----:R1:W2:Y:S02]  /*a260*/  SYNCS.PHASECHK.TRANS64.TRYWAIT P0, [R0+URZ+0x80], R5 ;  /* 0x00008005000075a7 */ /* 0x0022a400080011ff */
[----:B--2---:R-:W-:Y:S05]  /*a270*/  @!P0 NANOSLEEP.SYNCS 0x989680 ;  /* 0x009896800000895d */ /* 0x004fea0003900000 */
[----:B------:R-:W2:Y:S02]  /*a280*/  @!P0 SYNCS.PHASECHK.TRANS64 P0, [R0+URZ+0x80], R5 ;  /* 0x00008005000085a7 */ /* 0x000ea400080010ff */
[----:B--2---:R-:W-:Y:S05]  /*a290*/  @!P0 BRA `(.L_x_66) ;  /* 0xfffffffc00f08947 */ /* 0x004fea000383ffff */
[----:B------:R-:W-:Y:S05]  /*a2a0*/  BRA `(.L_x_164) ;  /* 0xffffff94007c7947 */ /* 0x000fea000383ffff */
.L_x_68:
[----:B------:R-:W-:-:S07]  /*a2b0*/  MOV R0, UR31 ;  /* 0x0000001f00007c02 */ /* 0x000fce0008000f00 */
.L_x_165:
[----:B-1----:R1:W2:Y:S02]  /*a2c0*/  SYNCS.PHASECHK.TRANS64.TRYWAIT P0, [R0+URZ+0xc0], R5 ;  /* 0x0000c005000075a7 */ /* 0x0022a400080011ff */
[----:B--2---:R-:W-:Y:S05]  /*a2d0*/  @!P0 NANOSLEEP.SYNCS 0x989680 ;  /* 0x009896800000895d */ /* 0x004fea0003900000 */
[----:B------:R-:W2:Y:S02]  /*a2e0*/  @!P0 SYNCS.PHASECHK.TRANS64 P0, [R0+URZ+0xc0], R5 ;  /* 0x0000c005000085a7 */ /* 0x000ea400080010ff */
[----:B--2---:R-:W-:Y:S05]  /*a2f0*/  @!P0 BRA `(.L_x_165) ;  /* 0xfffffffc00f08947 */ /* 0x004fea000383ffff */
[----:B------:R-:W-:Y:S05]  /*a300*/  BRA `(.L_x_166) ;  /* 0xffffff9400c87947 */ /* 0x000fea000383ffff */
.L_x_71:
[----:B------:R-:W-:Y:S07]  /*a310*/  MOV R0, UR5 ;  /* 0x0000000500007c02 */ /* 0x000fee0008000f00 */
.L_x_167:
[----:B-1----:R1:W2:Y:S02]  /*a320*/  SYNCS.PHASECHK.TRANS64.TRYWAIT P0, [R0+URZ], R5 ;  /* 0x00000005000075a7 */ /* 0x0022a400080011ff */
[----:B--2---:R-:W-:Y:S05]  /*a330*/  @!P0 NANOSLEEP.SYNCS 0x989680 ;  /* 0x009896800000895d */ /* 0x004fea0003900000 */
[----:B------:R-:W2:Y:S02]  /*a340*/  @!P0 SYNCS.PHASECHK.TRANS64 P0, [R0+URZ], R5 ;  /* 0x00000005000085a7 */ /* 0x000ea400080010ff */
[----:B--2---:R-:W-:Y:S05]  /*a350*/  @!P0 BRA `(.L_x_167) ;  /* 0xfffffffc00f08947 */ /* 0x004fea000383ffff */
[----:B------:R-:W-:Y:S05]  /*a360*/  BRA `(.L_x_70) ;  /* 0xffffff9400dc7947 */ /* 0x000fea000383ffff */
.L_x_75:
[----:B-1----:R-:W-:-:S07]  /*a370*/  MOV R0, UR4 ;  /* 0x0000000400007c02 */ /* 0x002fce0008000f00 */
.L_x_168:
[----:B-1----:R1:W2:Y:S02]  /*a380*/  SYNCS.PHASECHK.TRANS64.TRYWAIT P0, [R0+URZ], R3 ;  /* 0x00000003000075a7 */ /* 0x0022a400080011ff */
[----:B--2---:R-:W-:Y:S05]  /*a390*/  @!P0 NANOSLEEP.SYNCS 0x989680 ;  /* 0x009896800000895d */ /* 0x004fea0003900000 */
[----:B------:R-:W2:Y:S02]  /*a3a0*/  @!P0 SYNCS.PHASECHK.TRANS64 P0, [R0+URZ], R3 ;  /* 0x00000003000085a7 */ /* 0x000ea400080010ff */
[----:B--2---:R-:W-:Y:S05]  /*a3b0*/  @!P0 BRA `(.L_x_168) ;  /* 0xfffffffc00f08947 */ /* 0x004fea000383ffff */
[----:B------:R-:W-:Y:S05]  /*a3c0*/  BRA `(.L_x_169) ;  /* 0xffffff9800d07947 */ /* 0x000fea000383ffff */
.L_x_76:
[----:B------:R-:W-:-:S07]  /*a3d0*/  MOV R0, UR5 ;  /* 0x0000000500007c02 */ /* 0x000fce0008000f00 */
.L_x_170:
[----:B-1----:R1:W2:Y:S02]  /*a3e0*/  SYNCS.PHASECHK.TRANS64.TRYWAIT P0, [R0+URZ], R3 ;  /* 0x00000003000075a7 */ /* 0x0022a400080011ff */
[----:B--2---:R-:W-:Y:S05]  /*a3f0*/  @!P0 NANOSLEEP.SYNCS 0x989680 ;  /* 0x009896800000895d */ /* 0x004fea0003900000 */
[----:B------:R-:W2:Y:S02]  /*a400*/  @!P0 SYNCS.PHASECHK.TRANS64 P0, [R0+URZ], R3 ;  /* 0x00000003000085a7 */ /* 0x000ea400080010ff */
[----:B--2---:R-:W-:Y:S05]  /*a410*/  @!P0 BRA `(.L_x_170) ;  /* 0xfffffffc00f08947 */ /* 0x004fea000383ffff */
[----:B------:R-:W-:Y:S05]  /*a420*/  BRA `(.L_x_171) ;  /* 0xffffff9800dc7947 */ /* 0x000fea000383ffff */
.L_x_77:
[----:B------:R-:W-:-:S07]  /*a430*/  MOV R0, UR5 ;  /* 0x0000000500007c02 */ /* 0x000fce0008000f00 */
.L_x_172:
[----:B-1----:R1:W2:Y:S02]  /*a440*/  SYNCS.PHASECHK.TRANS64.TRYWAIT P0, [R0+URZ], R3 ;  /* 0x00000003000075a7 */ /* 0x0022a400080011ff */
[----:B--2---:R-:W-:Y:S05]  /*a450*/  @!P0 NANOSLEEP.SYNCS 0x989680 ;  /* 0x009896800000895d */ /* 0x004fea0003900000 */
[----:B------:R-:W2:Y:S02]  /*a460*/  @!P0 SYNCS.PHASECHK.TRANS64 P0, [R0+URZ], R3 ;  /* 0x00000003000085a7 */ /* 0x000ea400080010ff */
[----:B--2---:R-:W-:Y:S05]  /*a470*/  @!P0 BRA `(.L_x_172) ;  /* 0xfffffffc00f08947 */ /* 0x004fea000383ffff */
[----:B------:R-:W-:Y:S05]  /*a480*/  BRA `(.L_x_173) ;  /* 0xffffff9800e87947 */ /* 0x000fea000383ffff */
.L_x_80:
[----:B------:R-:W-:-:S07]  /*a490*/  MOV R0, UR26 ;  /* 0x0000001a00007c02 */ /* 0x000fce0008000f00 */
.L_x_174:
[----:B-1----:R1:W2:Y:S02]  /*a4a0*/  SYNCS.PHASECHK.TRANS64.TRYWAIT P1, [R0+URZ+0x100], R3 ;  /* 0x00010003000075a7 */ /* 0x0022a400080211ff */
[----:B--2---:R-:W-:Y:S05]  /*a4b0*/  @!P1 NANOSLEEP.SYNCS 0x989680 ;  /* 0x009896800000995d */ /* 0x004fea0003900000 */
[----:B------:R-:W2:Y:S02]  /*a4c0*/  @!P1 SYNCS.PHASECHK.TRANS64 P1, [R0+URZ+0x100], R3 ;  /* 0x00010003000095a7 */ /* 0x000ea400080210ff */
[----:B--2---:R-:W-:Y:S05]  /*a4d0*/  @!P1 BRA `(.L_x_174) ;  /* 0xfffffffc00f09947 */ /* 0x004fea000383ffff */
[----:B------:R-:W-:Y:S05]  /*a4e0*/  BRA `(.L_x_175) ;  /* 0xffffff9c00347947 */ /* 0x000fea000383ffff */
.L_x_85:
[----:B--2---:R2:W3:Y:S02]  /*a4f0*/  SYNCS.PHASECHK.TRANS64.TRYWAIT P0, [R12+URZ+0x80], R9 ;  /* 0x000080090c0075a7 */ /* 0x0044e400080011ff */
[----:B---3--:R-:W-:Y:S05]  /*a500*/  @!P0 NANOSLEEP.SYNCS 0x989680 ;  /* 0x009896800000895d */ /* 0x008fea0003900000 */
[----:B------:R-:W3:Y:S02]  /*a510*/  @!P0 SYNCS.PHASECHK.TRANS64 P0, [R12+URZ+0x80], R9 ;  /* 0x000080090c0085a7 */ /* 0x000ee400080010ff */
[----:B---3--:R-:W-:Y:S05]  /*a520*/  @!P0 BRA `(.L_x_85) ;  /* 0xfffffffc00f08947 */ /* 0x008fea000383ffff */
[----:B------:R-:W-:Y:S05]  /*a530*/  BRA `(.L_x_176) ;  /* 0xffffffa0006c7947 */ /* 0x000fea000383ffff */
.L_x_88:
[----:B------:R-:W-:Y:S07]  /*a540*/  MOV R0, UR21 ;  /* 0x0000001500007c02 */ /* 0x000fee0008000f00 */
.L_x_177:
[----:B--2---:R2:W3:Y:S02]  /*a550*/  SYNCS.PHASECHK.TRANS64.TRYWAIT P2, [R0+URZ+0x78], R11 ;  /* 0x0000780b000075a7 */ /* 0x0044e400080411ff */
[----:B---3--:R-:W-:Y:S05]  /*a560*/  @!P2 NANOSLEEP.SYNCS 0x989680 ;  /* 0x009896800000a95d */ /* 0x008fea0003900000 */
[----:B------:R-:W3:Y:S02]  /*a570*/  @!P2 SYNCS.PHASECHK.TRANS64 P2, [R0+URZ+0x78], R11 ;  /* 0x0000780b0000a5a7 */ /* 0x000ee400080410ff */
[----:B---3--:R-:W-:Y:S05]  /*a580*/  @!P2 BRA `(.L_x_177) ;  /* 0xfffffffc00f0a947 */ /* 0x008fea000383ffff */
[----:B------:R-:W-:Y:S05]  /*a590*/  BRA `(.L_x_87) ;  /* 0xffffffa400d47947 */ /* 0x000fea000383ffff */
.L_x_91:
[----:B--2---:R-:W-:Y:S07]  /*a5a0*/  MOV R0, UR21 ;  /* 0x0000001500007c02 */ /* 0x004fee0008000f00 */
.L_x_178:
[----:B--2---:R2:W3:Y:S02]  /*a5b0*/  SYNCS.PHASECHK.TRANS64.TRYWAIT P0, [R0+URZ+0x50], R9 ;  /* 0x00005009000075a7 */ /* 0x0044e400080011ff */
[----:B---3--:R-:W-:Y:S05]  /*a5c0*/  @!P0 NANOSLEEP.SYNCS 0x989680 ;  /* 0x009896800000895d */ /* 0x008fea0003900000 */
[----:B------:R-:W3:Y:S02]  /*a5d0*/  @!P0 SYNCS.PHASECHK.TRANS64 P0, [R0+URZ+0x50], R9 ;  /* 0x00005009000085a7 */ /* 0x000ee400080010ff */
[----:B---3--:R-:W-:Y:S05]  /*a5e0*/  @!P0 BRA `(.L_x_178) ;  /* 0xfffffffc00f08947 */ /* 0x008fea000383ffff */
[----:B------:R-:W-:Y:S05]  /*a5f0*/  BRA `(.L_x_179) ;  /* 0xffffffa800307947 */ /* 0x000fea000383ffff */
.L_x_92:
[----:B------:R-:W-:Y:S07]  /*a600*/  MOV R0, UR21 ;  /* 0x0000001500007c02 */ /* 0x000fee0008000f00 */
.L_x_180:
[----:B--2---:R2:W3:Y:S02]  /*a610*/  SYNCS.PHASECHK.TRANS64.TRYWAIT P0, [R0+URZ+0x58], R9 ;  /* 0x00005809000075a7 */ /* 0x0044e400080011ff */
[----:B---3--:R-:W-:Y:S05]  /*a620*/  @!P0 NANOSLEEP.SYNCS 0x989680 ;  /* 0x009896800000895d */ /* 0x008fea0003900000 */
[----:B------:R-:W3:Y:S02]  /*a630*/  @!P0 SYNCS.PHASECHK.TRANS64 P0, [R0+URZ+0x58], R9 ;  /* 0x00005809000085a7 */ /* 0x000ee400080010ff */
[----:B---3--:R-:W-:Y:S05]  /*a640*/  @!P0 BRA `(.L_x_180) ;  /* 0xfffffffc00f08947 */ /* 0x008fea000383ffff */
[----:B------:R-:W-:Y:S05]  /*a650*/  BRA `(.L_x_181) ;  /* 0xffffffa800887947 */ /* 0x000fea000383ffff */
.L_x_93:
[----:B------:R-:W-:Y:S07]  /*a660*/  MOV R0, UR21 ;  /* 0x0000001500007c02 */ /* 0x000fee0008000f00 */
.L_x_182:
[----:B--2---:R2:W3:Y:S02]  /*a670*/  SYNCS.PHASECHK.TRANS64.TRYWAIT P0, [R0+URZ+0x60], R9 ;  /* 0x00006009000075a7 */ /* 0x0044e400080011ff */
[----:B---3--:R-:W-:Y:S05]  /*a680*/  @!P0 NANOSLEEP.SYNCS 0x989680 ;  /* 0x009896800000895d */ /* 0x008fea0003900000 */
[----:B------:R-:W3:Y:S02]  /*a690*/  @!P0 SYNCS.PHASECHK.TRANS64 P0, [R0+URZ+0x60], R9 ;  /* 0x00006009000085a7 */ /* 0x000ee400080010ff */
[----:B---3--:R-:W-:Y:S05]  /*a6a0*/  @!P0 BRA `(.L_x_182) ;  /* 0xfffffffc00f08947 */ /* 0x008fea000383ffff */
[----:B------:R-:W-:Y:S05]  /*a6b0*/  BRA `(.L_x_183) ;  /* 0xffffffa800e47947 */ /* 0x000fea000383ffff */
.L_x_94:
[----:B------:R-:W-:Y:S07]  /*a6c0*/  MOV R0, UR21 ;  /* 0x0000001500007c02 */ /* 0x000fee0008000f00 */
.L_x_184:
[----:B--2---:R2:W3:Y:S02]  /*a6d0*/  SYNCS.PHASECHK.TRANS64.TRYWAIT P0, [R0+URZ+0x68], R9 ;  /* 0x00006809000075a7 */ /* 0x0044e400080011ff */
[----:B---3--:R-:W-:Y:S05]  /*a6e0*/  @!P0 NANOSLEEP.SYNCS 0x989680 ;  /* 0x009896800000895d */ /* 0x008fea0003900000 */
[----:B------:R-:W3:Y:S02]  /*a6f0*/  @!P0 SYNCS.PHASECHK.TRANS64 P0, [R0+URZ+0x68], R9 ;  /* 0x00006809000085a7 */ /* 0x000ee400080010ff */
[----:B---3--:R-:W-:Y:S05]  /*a700*/  @!P0 BRA `(.L_x_184) ;  /* 0xfffffffc00f08947 */ /* 0x008fea000383ffff */
[----:B------:R-:W-:Y:S05]  /*a710*/  BRA `(.L_x_185) ;  /* 0xffffffac00407947 */ /* 0x000fea000383ffff */
.L_x_96:
[----:B------:R-:W-:-:S07]  /*a720*/  MOV R0, UR21 ;  /* 0x0000001500007c02 */ /* 0x000fce0008000f00 */
.L_x_186:
[----:B--2---:R2:W4:Y:S02]  /*a730*/  SYNCS.PHASECHK.TRANS64.TRYWAIT P0, [R0+URZ+0x50], R3 ;  /* 0x00005003000075a7 */ /* 0x00452400080011ff */
[----:B----4-:R-:W-:Y:S05]  /*a740*/  @!P0 NANOSLEEP.SYNCS 0x989680 ;  /* 0x009896800000895d */ /* 0x010fea0003900000 */
[----:B------:R-:W4:Y:S02]  /*a750*/  @!P0 SYNCS.PHASECHK.TRANS64 P0, [R0+URZ+0x50], R3 ;  /* 0x00005003000085a7 */ /* 0x000f2400080010ff */
[----:B----4-:R-:W-:Y:S05]  /*a760*/  @!P0 BRA `(.L_x_186) ;  /* 0xfffffffc00f08947 */ /* 0x010fea000383ffff */
[----:B------:R-:W-:Y:S05]  /*a770*/  BRA `(.L_x_187) ;  /* 0xffffffac00d07947 */ /* 0x000fea000383ffff */
.L_x_97:
[----:B--2---:R-:W-:-:S07]  /*a780*/  MOV R0, UR21 ;  /* 0x0000001500007c02 */ /* 0x004fce0008000f00 */
.L_x_188:
[----:B--2---:R2:W4:Y:S02]  /*a790*/  SYNCS.PHASECHK.TRANS64.TRYWAIT P0, [R0+URZ+0x58], R3 ;  /* 0x00005803000075a7 */ /* 0x00452400080011ff */
[----:B----4-:R-:W-:Y:S05]  /*a7a0*/  @!P0 NANOSLEEP.SYNCS 0x989680 ;  /* 0x009896800000895d */ /* 0x010fea0003900000 */
[----:B------:R-:W4:Y:S02]  /*a7b0*/  @!P0 SYNCS.PHASECHK.TRANS64 P0, [R0+URZ+0x58], R3 ;  /* 0x00005803000085a7 */ /* 0x000f2400080010ff */
[----:B----4-:R-:W-:Y:S05]  /*a7c0*/  @!P0 BRA `(.L_x_188) ;  /* 0xfffffffc00f08947 */ /* 0x010fea000383ffff */
[----:B------:R-:W-:Y:S05]  /*a7d0*/  BRA `(.L_x_189) ;  /* 0xffffffac00c07947 */ /* 0x000fea000383ffff */
.L_x_98:
[----:B--2---:R-:W-:-:S07]  /*a7e0*/  MOV R0, UR21 ;  /* 0x0000001500007c02 */ /* 0x004fce0008000f00 */
.L_x_190:
[----:B--2---:R2:W4:Y:S02]  /*a7f0*/  SYNCS.PHASECHK.TRANS64.TRYWAIT P0, [R0+URZ+0x60], R3 ;  /* 0x00006003000075a7 */ /* 0x00452400080011ff */
[----:B----4-:R-:W-:Y:S05]  /*a800*/  @!P0 NANOSLEEP.SYNCS 0x989680 ;  /* 0x009896800000895d */ /* 0x010fea0003900000 */
[----:B------:R-:W4:Y:S02]  /*a810*/  @!P0 SYNCS.PHASECHK.TRANS64 P0, [R0+URZ+0x60], R3 ;  /* 0x00006003000085a7 */ /* 0x000f2400080010ff */
[----:B----4-:R-:W-:Y:S05]  /*a820*/  @!P0 BRA `(.L_x_190) ;  /* 0xfffffffc00f08947 */ /* 0x010fea000383ffff */
[----:B------:R-:W-:Y:S05]  /*a830*/  BRA `(.L_x_191) ;  /* 0xffffffac00b07947 */ /* 0x000fea000383ffff */
.L_x_100:
[----:B-1----:R1:W2:Y:S02]  /*a840*/  SYNCS.PHASECHK.TRANS64.TRYWAIT P0, [R3+URZ+0x80], R0 ;  /* 0x00008000030075a7 */ /* 0x0022a400080011ff */
[----:B--2---:R-:W-:Y:S05]  /*a850*/  @!P0 NANOSLEEP.SYNCS 0x989680 ;  /* 0x009896800000895d */ /* 0x004fea0003900000 */
[----:B------:R-:W2:Y:S02]  /*a860*/  @!P0 SYNCS.PHASECHK.TRANS64 P0, [R3+URZ+0x80], R0 ;  /* 0x00008000030085a7 */ /* 0x000ea400080010ff */
[----:B--2---:R-:W-:Y:S05]  /*a870*/  @!P0 BRA `(.L_x_100) ;  /* 0xfffffffc00f08947 */ /* 0x004fea000383ffff */
[----:B------:R-:W-:Y:S05]  /*a880*/  BRA `(.L_x_192) ;  /* 0xffffffb000847947 */ /* 0x000fea000383ffff */
.L_x_111:
[----:B-1----:R-:W-:Y:S04]  /*a890*/  MOV R0, UR43 ;  /* 0x0000002b00007c02 */ /* 0x002fe80008000f00 */
[----:B------:R1:W2:Y:S03]  /*a8a0*/  SYNCS.PHASECHK.TRANS64.TRYWAIT P1, [R0+URZ+0x30], R5 ;  /* 0x00003005000075a7 */ /* 0x0002a600080211ff */
[----:B--2---:R-:W-:Y:S05]  /*a8b0*/  @!P1 NANOSLEEP.SYNCS 0x989680 ;  /* 0x009896800000995d */ /* 0x004fea0003900000 */
[----:B------:R-:W2:Y:S02]  /*a8c0*/  @!P1 SYNCS.PHASECHK.TRANS64 P1, [R0+URZ+0x30], R5 ;  /* 0x00003005000095a7 */ /* 0x000ea400080210ff */
[----:B--2---:R-:W-:Y:S05]  /*a8d0*/  @!P1 BRA `(.L_x_111) ;  /* 0xfffffffc00ec9947 */ /* 0x004fea000383ffff */
[----:B------:R-:W-:Y:S05]  /*a8e0*/  BRA `(.L_x_110) ;  /* 0xffffffbc00e87947 */ /* 0x000fea000383ffff */
.L_x_113:
[----:B-1----:R1:W4:Y:S02]  /*a8f0*/  SYNCS.PHASECHK.TRANS64.TRYWAIT P0, [R98+URZ+0xa0], R3 ;  /* 0x0000a003620075a7 */ /* 0x00232400080011ff */
[----:B----4-:R-:W-:Y:S05]  /*a900*/  @!P0 NANOSLEEP.SYNCS 0x989680 ;  /* 0x009896800000895d */ /* 0x010fea0003900000 */
[----:B------:R-:W4:Y:S02]  /*a910*/  @!P0 SYNCS.PHASECHK.TRANS64 P0, [R98+URZ+0xa0], R3 ;  /* 0x0000a003620085a7 */ /* 0x000f2400080010ff */
[----:B----4-:R-:W-:Y:S05]  /*a920*/  @!P0 BRA `(.L_x_113) ;  /* 0xfffffffc00f08947 */ /* 0x010fea000383ffff */
[----:B------:R-:W-:Y:S05]  /*a930*/  BRA `(.L_x_112) ;  /* 0xffffffc000107947 */ /* 0x000fea000383ffff */
.L_x_122:
[----:B---3--:R3:W4:Y:S02]  /*a940*/  SYNCS.PHASECHK.TRANS64.TRYWAIT P0, [R3+URZ+0x30], R0 ;  /* 0x00003000030075a7 */ /* 0x00872400080011ff */
[----:B----4-:R-:W-:Y:S05]  /*a950*/  @!P0 NANOSLEEP.SYNCS 0x989680 ;  /* 0x009896800000895d */ /* 0x010fea0003900000 */
[----:B------:R-:W4:Y:S02]  /*a960*/  @!P0 SYNCS.PHASECHK.TRANS64 P0, [R3+URZ+0x30], R0 ;  /* 0x00003000030085a7 */ /* 0x000f2400080010ff */
[----:B----4-:R-:W-:Y:S05]  /*a970*/  @!P0 BRA `(.L_x_122) ;  /* 0xfffffffc00f08947 */ /* 0x010fea000383ffff */
[----:B------:R-:W-:Y:S05]  /*a980*/  BRA `(.L_x_121) ;  /* 0xffffffcc00007947 */ /* 0x000fea000383ffff */
.L_x_130:
[----:B-1----:R1:W4:Y:S02]  /*a990*/  SYNCS.PHASECHK.TRANS64.TRYWAIT P0, [R62+URZ+0x30], R5 ;  /* 0x000030053e0075a7 */ /* 0x00232400080011ff */
[----:B----4-:R-:W-:Y:S05]  /*a9a0*/  @!P0 NANOSLEEP.SYNCS 0x989680 ;  /* 0x009896800000895d */ /* 0x010fea0003900000 */
[----:B------:R-:W4:Y:S02]  /*a9b0*/  @!P0 SYNCS.PHASECHK.TRANS64 P0, [R62+URZ+0x30], R5 ;  /* 0x000030053e0085a7 */ /* 0x000f2400080010ff */
[----:B----4-:R-:W-:Y:S05]  /*a9c0*/  @!P0 BRA `(.L_x_130) ;  /* 0xfffffffc00f08947 */ /* 0x010fea000383ffff */
[----:B------:R-:W-:Y:S05]  /*a9d0*/  BRA `(.L_x_129) ;  /* 0xffffffd800187947 */ /* 0x000fea000383ffff */
.L_x_138:
[----:B-1----:R1:W4:Y:S02]  /*a9e0*/  SYNCS.PHASECHK.TRANS64.TRYWAIT P0, [R61+URZ+0x30], R4 ;  /* 0x000030043d0075a7 */ /* 0x00232400080011ff */
[----:B----4-:R-:W-:Y:S05]  /*a9f0*/  @!P0 NANOSLEEP.SYNCS 0x989680 ;  /* 0x009896800000895d */ /* 0x010fea0003900000 */
[----:B------:R-:W4:Y:S02]  /*aa00*/  @!P0 SYNCS.PHASECHK.TRANS64 P0, [R61+URZ+0x30], R4 ;  /* 0x000030043d0085a7 */ /* 0x000f2400080010ff */
[----:B----4-:R-:W-:Y:S05]  /*aa10*/  @!P0 BRA `(.L_x_138) ;  /* 0xfffffffc00f08947 */ /* 0x010fea000383ffff */
[----:B------:R-:W-:Y:S05]  /*aa20*/  BRA `(.L_x_137) ;  /* 0xffffffe4002c7947 */ /* 0x000fea000383ffff */
        .weak           $__internal_0_$__cuda_sm10x_tcgen05_guardrail_trap_col_being_dealloced_not_returned_by_alloc
        .type           $__internal_0_$__cuda_sm10x_tcgen05_guardrail_trap_col_being_dealloced_not_returned_by_alloc,@function
        .size           $__internal_0_$__cuda_sm10x_tcgen05_guardrail_trap_col_being_dealloced_not_returned_by_alloc,($__internal_1_$__cuda_sm10x_tcgen05_guardrail_trap_phase_invalid_during_alloc - $__internal_0_$__cuda_sm10x_tcgen05_guardrail_trap_col_being_dealloced_not_returned_by_alloc)
$__internal_0_$__cuda_sm10x_tcgen05_guardrail_trap_col_being_dealloced_not_returned_by_alloc:
[----:B------:R-:W-:Y:S05]  /*aa30*/  BPT.TRAP 0x1 ;  /* 0x000000040000795c */ /* 0x000fea0000300000 */
[----:B------:R-:W-:-:S04]  /*aa40*/  HFMA2 R3, -RZ, RZ, 0, 0 ;  /* 0x00000000ff037431 */ /* 0x000fc800000001ff */
[----:B------:R-:W-:Y:S05]  /*aa50*/  RET.REL.NODEC R2 `(_ZN7cutlass13device_kernelINS_4gemm6kernel13GemmUniversalIN4cute5tupleIJiiiiEEENS1_10collective13CollectiveMmaINS1_35MainloopSm100TmaUmmaWarpSpecializedILi3ELi2ELi4ENS5_IJNS4_1CILi2EEESB_NSA_ILi1EEEEEEEENS5_IJNSA_ILi128EEENSA_ILi256EEENSA_ILi64EEEEEENS_10bfloat16_tENS5_IJlSC_lEEESJ_SK_NS4_8TiledMMAINS4_8MMA_AtomIJNS4_26SM100_MMA_F16BF16_2x1SM_SSISJ_SJ_fLi128ELi256ELNS4_4UMMA5MajorE0ELSP_0ELNSO_7ScaleInE0ELSQ_0EEEEEENS4_6LayoutINS5_IJSC_SC_SC_EEENS5_IJNSA_ILi0EEESV_SV_EEEEENS5_IJNS4_10UnderscoreESY_SY_EEEEENS4_28SM100_TMA_2SM_LOAD_MULTICASTENS4_14ComposedLayoutINS4_7SwizzleILi3ELi4ELi3EEENS4_18smem_ptr_flag_bitsILi16EEENST_INS5_IJNSA_ILi8EEESH_EEENS5_IJSH_SC_EEEEEEEvNS4_8identityENS4_18SM100_TMA_2SM_LOADES1B_vS1C_EENS_8epilogue10collective18CollectiveEpilogueINS1F_23Sm100TmaWarpSpecializedILi4ELi2ELi32ELb1ELb0EEEJNS5_IJSH_SG_SH_EEENS5_IJNST_ISH_SC_EENST_INS5_IJNSA_ILi32EEESB_EEENS5_IJSC_SF_EEEEEEEESJ_SK_SJ_SK_NS1F_6fusion15FusionCallbacksIS1J_NS1R_17LinearCombinationISJ_fSJ_fLNS_15FloatRoundStyleE2EEES1K_S1Q_JEEENS4_5SM1004TMEM4LOAD26SM100_TMEM_LOAD_32dp32b32xENS4_13SM90_TMA_LOADENS12_INS13_ILi2ELi4ELi3EEES16_NST_INS5_IJS17_S1M_EEENS5_IJS1M_SC_EEEEEEENS4_39AutoVectorizingCopyWithAssumedAlignmentILi128EEENS4_14SM90_TMA_STOREES26_S28_S28_EEEvvEEEEvNT_6ParamsE) ;  /* 0xffffff5402687950 */ /* 0x000fea0003c3ffff */
        .weak           $__internal_1_$__cuda_sm10x_tcgen05_guardrail_trap_phase_invalid_during_alloc
        .type           $__internal_1_$__cuda_sm10x_tcgen05_guardrail_trap_phase_invalid_during_alloc,@function
        .size           $__internal_1_$__cuda_sm10x_tcgen05_guardrail_trap_phase_invalid_during_alloc,($__internal_2_$__cuda_sm10x_tcgen05_guardrail_trap_unallocated_columns_being_dealloced - $__internal_1_$__cuda_sm10x_tcgen05_guardrail_trap_phase_invalid_during_alloc)
$__internal_1_$__cuda_sm10x_tcgen05_guardrail_trap_phase_invalid_during_alloc:
[----:B------:R-:W-:Y:S05]  /*aa60*/  BPT.TRAP 0x1 ;  /* 0x000000040000795c */ /* 0x000fea0000300000 */
[----:B------:R-:W-:-:S04]  /*aa70*/  MOV R5, 0x0 ;  /* 0x0000000000057802 */ /* 0x000fc80000000f00 */
[----:B------:R-:W-:Y:S05]  /*aa80*/  RET.REL.NODEC R4 `(_ZN7cutlass13device_kernelINS_4gemm6kernel13GemmUniversalIN4cute5tupleIJiiiiEEENS1_10collective13CollectiveMmaINS1_35MainloopSm100TmaUmmaWarpSpecializedILi3ELi2ELi4ENS5_IJNS4_1CILi2EEESB_NSA_ILi1EEEEEEEENS5_IJNSA_ILi128EEENSA_ILi256EEENSA_ILi64EEEEEENS_10bfloat16_tENS5_IJlSC_lEEESJ_SK_NS4_8TiledMMAINS4_8MMA_AtomIJNS4_26SM100_MMA_F16BF16_2x1SM_SSISJ_SJ_fLi128ELi256ELNS4_4UMMA5MajorE0ELSP_0ELNSO_7ScaleInE0ELSQ_0EEEEEENS4_6LayoutINS5_IJSC_SC_SC_EEENS5_IJNSA_ILi0EEESV_SV_EEEEENS5_IJNS4_10UnderscoreESY_SY_EEEEENS4_28SM100_TMA_2SM_LOAD_MULTICASTENS4_14ComposedLayoutINS4_7SwizzleILi3ELi4ELi3EEENS4_18smem_ptr_flag_bitsILi16EEENST_INS5_IJNSA_ILi8EEESH_EEENS5_IJSH_SC_EEEEEEEvNS4_8identityENS4_18SM100_TMA_2SM_LOADES1B_vS1C_EENS_8epilogue10collective18CollectiveEpilogueINS1F_23Sm100TmaWarpSpecializedILi4ELi2ELi32ELb1ELb0EEEJNS5_IJSH_SG_SH_EEENS5_IJNST_ISH_SC_EENST_INS5_IJNSA_ILi32EEESB_EEENS5_IJSC_SF_EEEEEEEESJ_SK_SJ_SK_NS1F_6fusion15FusionCallbacksIS1J_NS1R_17LinearCombinationISJ_fSJ_fLNS_15FloatRoundStyleE2EEES1K_S1Q_JEEENS4_5SM1004TMEM4LOAD26SM100_TMEM_LOAD_32dp32b32xENS4_13SM90_TMA_LOADENS12_INS13_ILi2ELi4ELi3EEES16_NST_INS5_IJS17_S1M_EEENS5_IJS1M_SC_EEEEEEENS4_39AutoVectorizingCopyWithAssumedAlignmentILi128EEENS4_14SM90_TMA_STOREES26_S28_S28_EEEvvEEEEvNT_6ParamsE) ;  /* 0xffffff54045c7950 */ /* 0x000fea0003c3ffff */
        .weak           $__internal_2_$__cuda_sm10x_tcgen05_guardrail_trap_unallocated_columns_being_dealloced
        .type           $__internal_2_$__cuda_sm10x_tcgen05_guardrail_trap_unallocated_columns_being_dealloced,@function
        .size           $__internal_2_$__cuda_sm10x_tcgen05_guardrail_trap_unallocated_columns_being_dealloced,(.L_x_194 - $__internal_2_$__cuda_sm10x_tcgen05_guardrail_trap_unallocated_columns_being_dealloced)
$__internal_2_$__cuda_sm10x_tcgen05_guardrail_trap_unallocated_columns_being_dealloced:
[----:B------:R-:W-:Y:S05]  /*aa90*/  BPT.TRAP 0x1 ;  /* 0x000000040000795c */ /* 0x000fea0000300000 */
[----:B------:R-:W-:-:S04]  /*aaa0*/  HFMA2 R3, -RZ, RZ, 0, 0 ;  /* 0x00000000ff037431 */ /* 0x000fc800000001ff */
[----:B------:R-:W-:Y:S05]  /*aab0*/  RET.REL.NODEC R2 `(_ZN7cutlass13device_kernelINS_4gemm6kernel13GemmUniversalIN4cute5tupleIJiiiiEEENS1_10collective13CollectiveMmaINS1_35MainloopSm100TmaUmmaWarpSpecializedILi3ELi2ELi4ENS5_IJNS4_1CILi2EEESB_NSA_ILi1EEEEEEEENS5_IJNSA_ILi128EEENSA_ILi256EEENSA_ILi64EEEEEENS_10bfloat16_tENS5_IJlSC_lEEESJ_SK_NS4_8TiledMMAINS4_8MMA_AtomIJNS4_26SM100_MMA_F16BF16_2x1SM_SSISJ_SJ_fLi128ELi256ELNS4_4UMMA5MajorE0ELSP_0ELNSO_7ScaleInE0ELSQ_0EEEEEENS4_6LayoutINS5_IJSC_SC_SC_EEENS5_IJNSA_ILi0EEESV_SV_EEEEENS5_IJNS4_10UnderscoreESY_SY_EEEEENS4_28SM100_TMA_2SM_LOAD_MULTICASTENS4_14ComposedLayoutINS4_7SwizzleILi3ELi4ELi3EEENS4_18smem_ptr_flag_bitsILi16EEENST_INS5_IJNSA_ILi8EEESH_EEENS5_IJSH_SC_EEEEEEEvNS4_8identityENS4_18SM100_TMA_2SM_LOADES1B_vS1C_EENS_8epilogue10collective18CollectiveEpilogueINS1F_23Sm100TmaWarpSpecializedILi4ELi2ELi32ELb1ELb0EEEJNS5_IJSH_SG_SH_EEENS5_IJNST_ISH_SC_EENST_INS5_IJNSA_ILi32EEESB_EEENS5_IJSC_SF_EEEEEEEESJ_SK_SJ_SK_NS1F_6fusion15FusionCallbacksIS1J_NS1R_17LinearCombinationISJ_fSJ_fLNS_15FloatRoundStyleE2EEES1K_S1Q_JEEENS4_5SM1004TMEM4LOAD26SM100_TMEM_LOAD_32dp32b32xENS4_13SM90_TMA_LOADENS12_INS13_ILi2ELi4ELi3EEES16_NST_INS5_IJS17_S1M_EEENS5_IJS1M_SC_EEEEEEENS4_39AutoVectorizingCopyWithAssumedAlignmentILi128EEENS4_14SM90_TMA_STOREES26_S28_S28_EEEvvEEEEvNT_6ParamsE) ;  /* 0xffffff5402507950 */ /* 0x000fea0003c3ffff */
.L_x_193:
[----:B------:R-:W-:-:S00]  /*aac0*/  BRA `(.L_x_193) ;  /* 0xfffffffc00fc7947 */ /* 0x000fc0000383ffff */
[----:B------:R-:W-:-:S00]  /*aad0*/  NOP ;  /* 0x0000000000007918 */ /* 0x000fc00000000000 */
        /* <DEDUP_REMOVED lines=10> */
.L_x_194:


//--------------------- .nv.global.init           --------------------------
	.section	.nv.global.init,"aw",@progbits
.nv.global.init:
	.type		$str$27,@object
	.size		$str$27,($str$28 - $str$27)
$str$27:
        /*0000*/ 	.byte	0x28, 0x61, 0x64, 0x64, 0x72, 0x65, 0x73, 0x73, 0x20, 0x26, 0x20, 0x6d, 0x61, 0x73, 0x6b, 0x29
        /*0010*/ 	.byte	0x20, 0x3d, 0x3d, 0x20, 0x30, 0x00
	.type		$str$28,@object
	.size		$str$28,($str$26 - $str$28)
$str$28:
        /*0016*/ 	.byte	0x2f, 0x74, 0x6d, 0x70, 0x2f, 0x63, 0x75, 0x74, 0x6c, 0x61, 0x73, 0x73, 0x5f, 0x73, 0x77, 0x65
        /*0026*/ 	.byte	0x65, 0x70, 0x5f, 0x73, 0x72, 0x63, 0x2f, 0x69, 0x6e, 0x63, 0x6c, 0x75, 0x64, 0x65, 0x2f, 0x63
        /*0036*/ 	.byte	0x75, 0x74, 0x65, 0x2f, 0x70, 0x6f, 0x69, 0x6e, 0x74, 0x65, 0x72, 0x5f, 0x66, 0x6c, 0x61, 0x67
        /*0046*/ 	.byte	0x67, 0x65, 0x64, 0x2e, 0x68, 0x70, 0x70, 0x00
	.type		$str$26,@object
	.size		$str$26,($str$25 - $str$26)
$str$26:
        /*004e*/ 	.byte	0x2f, 0x74, 0x6d, 0x70, 0x2f, 0x63, 0x75, 0x74, 0x6c, 0x61, 0x73, 0x73, 0x5f, 0x73, 0x77, 0x65
        /*005e*/ 	.byte	0x65, 0x70, 0x5f, 0x73, 0x72, 0x63, 0x2f, 0x69, 0x6e, 0x63, 0x6c, 0x75, 0x64, 0x65, 0x2f, 0x63
        /*006e*/ 	.byte	0x75, 0x74, 0x65, 0x2f, 0x61, 0x74, 0x6f, 0x6d, 0x2f, 0x63, 0x6f, 0x70, 0x79, 0x5f, 0x74, 0x72
        /*007e*/ 	.byte	0x61, 0x69, 0x74, 0x73, 0x5f, 0x73, 0x6d, 0x31, 0x30, 0x30, 0x2e, 0x68, 0x70, 0x70, 0x00
	.type		$str$25,@object
	.size		$str$25,(__unnamed_1 - $str$25)
$str$25:
        /*008d*/ 	.byte	0x28, 0x28, 0x75, 0x69, 0x6e, 0x74, 0x33, 0x32, 0x5f, 0x74, 0x28, 0x74, 0x68, 0x72, 0x65, 0x61
        /*009d*/ 	.byte	0x64, 0x49, 0x64, 0x78, 0x2e, 0x78, 0x29, 0x20, 0x2f, 0x20, 0x33, 0x32, 0x29, 0x20, 0x25, 0x20
        /*00ad*/ 	.byte	0x34, 0x29, 0x20, 0x3d, 0x3d, 0x20, 0x28, 0x28, 0x28, 0x74, 0x6d, 0x65, 0x6d, 0x5f, 0x61, 0x64
        /*00bd*/ 	.byte	0x64, 0x72, 0x20, 0x3e, 0x3e, 0x20, 0x31, 0x36, 0x29, 0x20, 0x2f, 0x20, 0x33, 0x32, 0x29, 0x20
        /*00cd*/ 	.byte	0x25, 0x20, 0x34, 0x29, 0x00
	.type		__unnamed_1,@object
	.size		__unnamed_1,(__unnamed_2 - __unnamed_1)
__unnamed_1:
        /*00d2*/ 	.byte	0x61, 0x75, 0x74, 0x6f, 0x20, 0x63, 0x75, 0x74, 0x65, 0x3a, 0x3a, 0x61, 0x73, 0x5f, 0x70, 0x6f
        /* <DEDUP_REMOVED lines=24> */
        /*0262*/ 	.byte	0x43, 0x3c, 0x34, 0x30, 0x39, 0x36, 0x3e, 0x3e, 0x3e, 0x3e, 0x5d, 0x00
	.type		__unnamed_2,@object
	.size		__unnamed_2,(.L_2 - __unnamed_2)
__unnamed_2:
        /* <DEDUP_REMOVED lines=42> */
        /*050e*/ 	.byte	0x3e, 0x3e, 0x5d, 0x00
.L_2:


//--------------------- .nv.shared._ZN7cutlass13device_kernelINS_4gemm6kernel13GemmUniversalIN4cute5tupleIJiiiiEEENS1_10collective13CollectiveMmaINS1_35MainloopSm100TmaUmmaWarpSpecializedILi3ELi2ELi4ENS5_IJNS4_1CILi2EEESB_NSA_ILi1EEEEEEEENS5_IJNSA_ILi128EEENSA_ILi256EEENSA_ILi64EEEEEENS_10bfloat16_tENS5_IJlSC_lEEESJ_SK_NS4_8TiledMMAINS4_8MMA_AtomIJNS4_26SM100_MMA_F16BF16_2x1SM_SSISJ_SJ_fLi128ELi256ELNS4_4UMMA5MajorE0ELSP_0ELNSO_7ScaleInE0ELSQ_0EEEEEENS4_6LayoutINS5_IJSC_SC_SC_EEENS5_IJNSA_ILi0EEESV_SV_EEEEENS5_IJNS4_10UnderscoreESY_SY_EEEEENS4_28SM100_TMA_2SM_LOAD_MULTICASTENS4_14ComposedLayoutINS4_7SwizzleILi3ELi4ELi3EEENS4_18smem_ptr_flag_bitsILi16EEENST_INS5_IJNSA_ILi8EEESH_EEENS5_IJSH_SC_EEEEEEEvNS4_8identityENS4_18SM100_TMA_2SM_LOADES1B_vS1C_EENS_8epilogue10collective18CollectiveEpilogueINS1F_23Sm100TmaWarpSpecializedILi4ELi2ELi32ELb1ELb0EEEJNS5_IJSH_SG_SH_EEENS5_IJNST_ISH_SC_EENST_INS5_IJNSA_ILi32EEESB_EEENS5_IJSC_SF_EEEEEEEESJ_SK_SJ_SK_NS1F_6fusion15FusionCallbacksIS1J_NS1R_17LinearCombinationISJ_fSJ_fLNS_15FloatRoundStyleE2EEES1K_S1Q_JEEENS4_5SM1004TMEM4LOAD26SM100_TMEM_LOAD_32dp32b32xENS4_13SM90_TMA_LOADENS12_INS13_ILi2ELi4ELi3EEES16_NST_INS5_IJS17_S1M_EEENS5_IJS1M_SC_EEEEEEENS4_39AutoVectorizingCopyWithAssumedAlignmentILi128EEENS4_14SM90_TMA_STOREES26_S28_S28_EEEvvEEEEvNT_6ParamsE --------------------------
	.section	.nv.shared._ZN7cutlass13device_kernelINS_4gemm6kernel13GemmUniversalIN4cute5tupleIJiiiiEEENS1_10collective13CollectiveMmaINS1_35MainloopSm100TmaUmmaWarpSpecializedILi3ELi2ELi4ENS5_IJNS4_1CILi2EEESB_NSA_ILi1EEEEEEEENS5_IJNSA_ILi128EEENSA_ILi256EEENSA_ILi64EEEEEENS_10bfloat16_tENS5_IJlSC_lEEESJ_SK_NS4_8TiledMMAINS4_8MMA_AtomIJNS4_26SM100_MMA_F16BF16_2x1SM_SSISJ_SJ_fLi128ELi256ELNS4_4UMMA5MajorE0ELSP_0ELNSO_7ScaleInE0ELSQ_0EEEEEENS4_6LayoutINS5_IJSC_SC_SC_EEENS5_IJNSA_ILi0EEESV_SV_EEEEENS5_IJNS4_10UnderscoreESY_SY_EEEEENS4_28SM100_TMA_2SM_LOAD_MULTICASTENS4_14ComposedLayoutINS4_7SwizzleILi3ELi4ELi3EEENS4_18smem_ptr_flag_bitsILi16EEENST_INS5_IJNSA_ILi8EEESH_EEENS5_IJSH_SC_EEEEEEEvNS4_8identityENS4_18SM100_TMA_2SM_LOADES1B_vS1C_EENS_8epilogue10collective18CollectiveEpilogueINS1F_23Sm100TmaWarpSpecializedILi4ELi2ELi32ELb1ELb0EEEJNS5_IJSH_SG_SH_EEENS5_IJNST_ISH_SC_EENST_INS5_IJNSA_ILi32EEESB_EEENS5_IJSC_SF_EEEEEEEESJ_SK_SJ_SK_NS1F_6fusion15FusionCallbacksIS1J_NS1R_17LinearCombinationISJ_fSJ_fLNS_15FloatRoundStyleE2EEES1K_S1Q_JEEENS4_5SM1004TMEM4LOAD26SM100_TMEM_LOAD_32dp32b32xENS4_13SM90_TMA_LOADENS12_INS13_ILi2ELi4ELi3EEES16_NST_INS5_IJS17_S1M_EEENS5_IJS1M_SC_EEEEEEENS4_39AutoVectorizingCopyWithAssumedAlignmentILi128EEENS4_14SM90_TMA_STOREES26_S28_S28_EEEvvEEEEvNT_6ParamsE,"aw",@nobits
	.sectionflags	@""
	.align	16
	.zero		1024


//--------------------- .nv.shared.reserved.0     --------------------------
	.section	.nv.shared.reserved.0,"aw",@nobits
	.weak		__nv_reservedSMEM_offset_0_alias
	.size		__nv_reservedSMEM_offset_0_alias, 0, 64
	.other		__nv_reservedSMEM_offset_0_alias,@"STO_CUDA_RESERVED_SHARED STV_DEFAULT"
__nv_reservedSMEM_offset_0_alias:
	.zero		0
.nv.shared.reserved.0:
	.zero		64
	.weak		__nv_reservedSMEM_tcgen05_partition
	.type		__nv_reservedSMEM_tcgen05_partition,@object
	.size		__nv_reservedSMEM_tcgen05_partition,(.L_0 - __nv_reservedSMEM_tcgen05_partition)
__nv_reservedSMEM_tcgen05_partition:
	.zero		32
.L_0:


//--------------------- .nv.global                --------------------------
	.section	.nv.global,"aw",@nobits
.nv.global:
	.type		_ZN39_INTERNAL_fe0a947c_4_k_cu_8fb18255_84494cute1_E,@object
	.size		_ZN39_INTERNAL_fe0a947c_4_k_cu_8fb18255_84494cute1_E,(_ZN39_INTERNAL_fe0a947c_4_k_cu_8fb18255_84494cuda3std3__45__cpo6cbeginE - _ZN39_INTERNAL_fe0a947c_4_k_cu_8fb18255_84494cute1_E)
_ZN39_INTERNAL_fe0a947c_4_k_cu_8fb18255_84494cute1_E:
	.zero		1
	.type		_ZN39_INTERNAL_fe0a947c_4_k_cu_8fb18255_84494cuda3std3__45__cpo6cbeginE,@object
	.size		_ZN39_INTERNAL_fe0a947c_4_k_cu_8fb18255_84494cuda3std3__45__cpo6cbeginE,(_ZN39_INTERNAL_fe0a947c_4_k_cu_8fb18255_84494cuda3std3__48in_placeE - _ZN39_INTERNAL_fe0a947c_4_k_cu_8fb18255_84494cuda3std3__45__cpo6cbeginE)
_ZN39_INTERNAL_fe0a947c_4_k_cu_8fb18255_84494cuda3std3__45__cpo6cbeginE:
	.zero		1
	.type		_ZN39_INTERNAL_fe0a947c_4_k_cu_8fb18255_84494cuda3std3__48in_placeE,@object
	.size		_ZN39_INTERNAL_fe0a947c_4_k_cu_8fb18255_84494cuda3std3__48in_placeE,(_ZN39_INTERNAL_fe0a947c_4_k_cu_8fb18255_84494cuda3std6ranges3__45__cpo9iter_moveE - _ZN39_INTERNAL_fe0a947c_4_k_cu_8fb18255_84494cuda3std3__48in_placeE)
_ZN39_INTERNAL_fe0a947c_4_k_cu_8fb18255_84494cuda3std3__48in_placeE:
	.zero		1
	.type		_ZN39_INTERNAL_fe0a947c_4_k_cu_8fb18255_84494cuda3std6ranges3__45__cpo9iter_moveE,@object
	.size		_ZN39_INTERNAL_fe0a947c_4_k_cu_8fb18255_84494cuda3std6ranges3__45__cpo9iter_moveE,(_ZN39_INTERNAL_fe0a947c_4_k_cu_8fb18255_84494cuda3std3__45__cpo5beginE - _ZN39_INTERNAL_fe0a947c_4_k_cu_8fb18255_84494cuda3std6ranges3__45__cpo9iter_moveE)
_ZN39_INTERNAL_fe0a947c_4_k_cu_8fb18255_84494cuda3std6ranges3__45__cpo9iter_moveE:
	.zero		1
	.type		_ZN39_INTERNAL_fe0a947c_4_k_cu_8fb18255_84494cuda3std3__45__cpo5beginE,@object
	.size		_ZN39_INTERNAL_fe0a947c_4_k_cu_8fb18255_84494cuda3std3__45__cpo5beginE,(_ZN39_INTERNAL_fe0a947c_4_k_cu_8fb18255_84494cuda3std3__441_GLOBAL__N__fe0a947c_4_k_cu_8fb18255_84496ignoreE - _ZN39_INTERNAL_fe0a947c_4_k_cu_8fb18255_84494cuda3std3__45__cpo5beginE)
_ZN39_INTERNAL_fe0a947c_4_k_cu_8fb18255_84494cuda3std3__45__cpo5beginE:
	.zero		1
	.type		_ZN39_INTERNAL_fe0a947c_4_k_cu_8fb18255_84494cuda3std3__441_GLOBAL__N__fe0a947c_4_k_cu_8fb18255_84496ignoreE,@object
	.size		_ZN39_INTERNAL_fe0a947c_4_k_cu_8fb18255_84494cuda3std3__441_GLOBAL__N__fe0a947c_4_k_cu_8fb18255_84496ignoreE,(_ZN39_INTERNAL_fe0a947c_4_k_cu_8fb18255_84494cute7productE - _ZN39_INTERNAL_fe0a947c_4_k_cu_8fb18255_84494cuda3std3__441_GLOBAL__N__fe0a947c_4_k_cu_8fb18255_84496ignoreE)
_ZN39_INTERNAL_fe0a947c_4_k_cu_8fb18255_84494cuda3std3__441_GLOBAL__N__fe0a947c_4_k_cu_8fb18255_84496ignoreE:
	.zero		1
	.type		_ZN39_INTERNAL_fe0a947c_4_k_cu_8fb18255_84494cute7productE,@object
	.size		_ZN39_INTERNAL_fe0a947c_4_k_cu_8fb18255_84494cute7productE,(_ZN39_INTERNAL_fe0a947c_4_k_cu_8fb18255_84494cuda3std3__45__cpo3endE - _ZN39_INTERNAL_fe0a947c_4_k_cu_8fb18255_84494cute7productE)
_ZN39_INTERNAL_fe0a947c_4_k_cu_8fb18255_84494cute7productE:
	.zero		1
	.type		_ZN39_INTERNAL_fe0a947c_4_k_cu_8fb18255_84494cuda3std3__45__cpo3endE,@object
	.size		_ZN39_INTERNAL_fe0a947c_4_k_cu_8fb18255_84494cuda3std3__45__cpo3endE,(_ZN39_INTERNAL_fe0a947c_4_k_cu_8fb18255_84494cuda3std3__419piecewise_constructE - _ZN39_INTERNAL_fe0a947c_4_k_cu_8fb18255_84494cuda3std3__45__cpo3endE)
_ZN39_INTERNAL_fe0a947c_4_k_cu_8fb18255_84494cuda3std3__45__cpo3endE:
	.zero		1
	.type		_ZN39_INTERNAL_fe0a947c_4_k_cu_8fb18255_84494cuda3std3__419piecewise_constructE,@object
	.size		_ZN39_INTERNAL_fe0a947c_4_k_cu_8fb18255_84494cuda3std3__419piecewise_constructE,(_ZN39_INTERNAL_fe0a947c_4_k_cu_8fb18255_84494cuda3std3__45__cpo4cendE - _ZN39_INTERNAL_fe0a947c_4_k_cu_8fb18255_84494cuda3std3__419piecewise_constructE)
_ZN39_INTERNAL_fe0a947c_4_k_cu_8fb18255_84494cuda3std3__419piecewise_constructE:
	.zero		1
	.type		_ZN39_INTERNAL_fe0a947c_4_k_cu_8fb18255_84494cuda3std3__45__cpo4cendE,@object
	.size		_ZN39_INTERNAL_fe0a947c_4_k_cu_8fb18255_84494cuda3std3__45__cpo4cendE,(_ZN39_INTERNAL_fe0a947c_4_k_cu_8fb18255_84494cuda3std6ranges3__45__cpo4swapE - _ZN39_INTERNAL_fe0a947c_4_k_cu_8fb18255_84494cuda3std3__45__cpo4cendE)
_ZN39_INTERNAL_fe0a947c_4_k_cu_8fb18255_84494cuda3std3__45__cpo4cendE:
	.zero		1
	.type		_ZN39_INTERNAL_fe0a947c_4_k_cu_8fb18255_84494cuda3std6ranges3__45__cpo4swapE,@object
	.size		_ZN39_INTERNAL_fe0a947c_4_k_cu_8fb18255_84494cuda3std6ranges3__45__cpo4swapE,(.L_10 - _ZN39_INTERNAL_fe0a947c_4_k_cu_8fb18255_84494cuda3std6ranges3__45__cpo4swapE)
_ZN39_INTERNAL_fe0a947c_4_k_cu_8fb18255_84494cuda3std6ranges3__45__cpo4swapE:
	.zero		1
.L_10:


//--------------------- .nv.constant0._ZN7cutlass13device_kernelINS_4gemm6kernel13GemmUniversalIN4cute5tupleIJiiiiEEENS1_10collective13CollectiveMmaINS1_35MainloopSm100TmaUmmaWarpSpecializedILi3ELi2ELi4ENS5_IJNS4_1CILi2EEESB_NSA_ILi1EEEEEEEENS5_IJNSA_ILi128EEENSA_ILi256EEENSA_ILi64EEEEEENS_10bfloat16_tENS5_IJlSC_lEEESJ_SK_NS4_8TiledMMAINS4_8MMA_AtomIJNS4_26SM100_MMA_F16BF16_2x1SM_SSISJ_SJ_fLi128ELi256ELNS4_4UMMA5MajorE0ELSP_0ELNSO_7ScaleInE0ELSQ_0EEEEEENS4_6LayoutINS5_IJSC_SC_SC_EEENS5_IJNSA_ILi0EEESV_SV_EEEEENS5_IJNS4_10UnderscoreESY_SY_EEEEENS4_28SM100_TMA_2SM_LOAD_MULTICASTENS4_14ComposedLayoutINS4_7SwizzleILi3ELi4ELi3EEENS4_18smem_ptr_flag_bitsILi16EEENST_INS5_IJNSA_ILi8EEESH_EEENS5_IJSH_SC_EEEEEEEvNS4_8identityENS4_18SM100_TMA_2SM_LOADES1B_vS1C_EENS_8epilogue10collective18CollectiveEpilogueINS1F_23Sm100TmaWarpSpecializedILi4ELi2ELi32ELb1ELb0EEEJNS5_IJSH_SG_SH_EEENS5_IJNST_ISH_SC_EENST_INS5_IJNSA_ILi32EEESB_EEENS5_IJSC_SF_EEEEEEEESJ_SK_SJ_SK_NS1F_6fusion15FusionCallbacksIS1J_NS1R_17LinearCombinationISJ_fSJ_fLNS_15FloatRoundStyleE2EEES1K_S1Q_JEEENS4_5SM1004TMEM4LOAD26SM100_TMEM_LOAD_32dp32b32xENS4_13SM90_TMA_LOADENS12_INS13_ILi2ELi4ELi3EEES16_NST_INS5_IJS17_S1M_EEENS5_IJS1M_SC_EEEEEEENS4_39AutoVectorizingCopyWithAssumedAlignmentILi128EEENS4_14SM90_TMA_STOREES26_S28_S28_EEEvvEEEEvNT_6ParamsE --------------------------
	.section	.nv.constant0._ZN7cutlass13device_kernelINS_4gemm6kernel13GemmUniversalIN4cute5tupleIJiiiiEEENS1_10collective13CollectiveMmaINS1_35MainloopSm100TmaUmmaWarpSpecializedILi3ELi2ELi4ENS5_IJNS4_1CILi2EEESB_NSA_ILi1EEEEEEEENS5_IJNSA_ILi128EEENSA_ILi256EEENSA_ILi64EEEEEENS_10bfloat16_tENS5_IJlSC_lEEESJ_SK_NS4_8TiledMMAINS4_8MMA_AtomIJNS4_26SM100_MMA_F16BF16_2x1SM_SSISJ_SJ_fLi128ELi256ELNS4_4UMMA5MajorE0ELSP_0ELNSO_7ScaleInE0ELSQ_0EEEEEENS4_6LayoutINS5_IJSC_SC_SC_EEENS5_IJNSA_ILi0EEESV_SV_EEEEENS5_IJNS4_10UnderscoreESY_SY_EEEEENS4_28SM100_TMA_2SM_LOAD_MULTICASTENS4_14ComposedLayoutINS4_7SwizzleILi3ELi4ELi3EEENS4_18smem_ptr_flag_bitsILi16EEENST_INS5_IJNSA_ILi8EEESH_EEENS5_IJSH_SC_EEEEEEEvNS4_8identityENS4_18SM100_TMA_2SM_LOADES1B_vS1C_EENS_8epilogue10collective18CollectiveEpilogueINS1F_23Sm100TmaWarpSpecializedILi4ELi2ELi32ELb1ELb0EEEJNS5_IJSH_SG_SH_EEENS5_IJNST_ISH_SC_EENST_INS5_IJNSA_ILi32EEESB_EEENS5_IJSC_SF_EEEEEEEESJ_SK_SJ_SK_NS1F_6fusion15FusionCallbacksIS1J_NS1R_17LinearCombinationISJ_fSJ_fLNS_15FloatRoundStyleE2EEES1K_S1Q_JEEENS4_5SM1004TMEM4LOAD26SM100_TMEM_LOAD_32dp32b32xENS4_13SM90_TMA_LOADENS12_INS13_ILi2ELi4ELi3EEES16_NST_INS5_IJS17_S1M_EEENS5_IJS1M_SC_EEEEEEENS4_39AutoVectorizingCopyWithAssumedAlignmentILi128EEENS4_14SM90_TMA_STOREES26_S28_S28_EEEvvEEEEvNT_6ParamsE,"a",@progbits
	.sectionflags	@""
	.align	4
.nv.constant0._ZN7cutlass13device_kernelINS_4gemm6kernel13GemmUniversalIN4cute5tupleIJiiiiEEENS1_10collective13CollectiveMmaINS1_35MainloopSm100TmaUmmaWarpSpecializedILi3ELi2ELi4ENS5_IJNS4_1CILi2EEESB_NSA_ILi1EEEEEEEENS5_IJNSA_ILi128EEENSA_ILi256EEENSA_ILi64EEEEEENS_10bfloat16_tENS5_IJlSC_lEEESJ_SK_NS4_8TiledMMAINS4_8MMA_AtomIJNS4_26SM100_MMA_F16BF16_2x1SM_SSISJ_SJ_fLi128ELi256ELNS4_4UMMA5MajorE0ELSP_0ELNSO_7ScaleInE0ELSQ_0EEEEEENS4_6LayoutINS5_IJSC_SC_SC_EEENS5_IJNSA_ILi0EEESV_SV_EEEEENS5_IJNS4_10UnderscoreESY_SY_EEEEENS4_28SM100_TMA_2SM_LOAD_MULTICASTENS4_14ComposedLayoutINS4_7SwizzleILi3ELi4ELi3EEENS4_18smem_ptr_flag_bitsILi16EEENST_INS5_IJNSA_ILi8EEESH_EEENS5_IJSH_SC_EEEEEEEvNS4_8identityENS4_18SM100_TMA_2SM_LOADES1B_vS1C_EENS_8epilogue10collective18CollectiveEpilogueINS1F_23Sm100TmaWarpSpecializedILi4ELi2ELi32ELb1ELb0EEEJNS5_IJSH_SG_SH_EEENS5_IJNST_ISH_SC_EENST_INS5_IJNSA_ILi32EEESB_EEENS5_IJSC_SF_EEEEEEEESJ_SK_SJ_SK_NS1F_6fusion15FusionCallbacksIS1J_NS1R_17LinearCombinationISJ_fSJ_fLNS_15FloatRoundStyleE2EEES1K_S1Q_JEEENS4_5SM1004TMEM4LOAD26SM100_TMEM_LOAD_32dp32b32xENS4_13SM90_TMA_LOADENS12_INS13_ILi2ELi4ELi3EEES16_NST_INS5_IJS17_S1M_EEENS5_IJS1M_SC_EEEEEEENS4_39AutoVectorizingCopyWithAssumedAlignmentILi128EEENS4_14SM90_TMA_STOREES26_S28_S28_EEEvvEEEEvNT_6ParamsE:
	.zero		2944


//--------------------- SYMBOLS --------------------------

	.type		.nv.reservedSmem.offset0,@object
	.size		.nv.reservedSmem.offset0,0x4
	.type		.nv.reservedSmem.cap,@object
	.size		.nv.reservedSmem.cap,0x4
	.type		__assertfail,@function
